//
// Generated by NVIDIA NVVM Compiler
//
// Compiler Build ID: CL-36424714
// Cuda compilation tools, release 13.0, V13.0.88
// Based on NVVM 20.0.0
//

.version 9.0
.target sm_100
.address_size 64

	// .globl	_Z14aes_ctr_kernelPKhPhPKjS0_y
.const .align 1 .b8 d_SBOX[256];
.const .align 1 .b8 d_RCON[10];
.const .align 1 .b8 d_MIX_COLUMNS_MATRIX[16];

.visible .entry _Z14aes_ctr_kernelPKhPhPKjS0_y(
	.param .u64 .ptr .align 1 _Z14aes_ctr_kernelPKhPhPKjS0_y_param_0,
	.param .u64 .ptr .align 1 _Z14aes_ctr_kernelPKhPhPKjS0_y_param_1,
	.param .u64 .ptr .align 1 _Z14aes_ctr_kernelPKhPhPKjS0_y_param_2,
	.param .u64 .ptr .align 1 _Z14aes_ctr_kernelPKhPhPKjS0_y_param_3,
	.param .u64 _Z14aes_ctr_kernelPKhPhPKjS0_y_param_4
)
{
	.local .align 16 .b8 	__local_depot0[32];
	.reg .b64 	%SP;
	.reg .b64 	%SPL;
	.reg .pred 	%p<131>;
	.reg .b16 	%rs<967>;
	.reg .b32 	%r<167>;
	.reg .b64 	%rd<141>;

	mov.u64 	%SPL, __local_depot0;
	ld.param.u64 	%rd17, [_Z14aes_ctr_kernelPKhPhPKjS0_y_param_4];
	add.u64 	%rd1, %SPL, 0;
	add.u64 	%rd2, %SPL, 16;
	mov.u32 	%r5, %ctaid.x;
	mov.u32 	%r6, %ntid.x;
	mov.u32 	%r7, %tid.x;
	mad.lo.s32 	%r8, %r5, %r6, %r7;
	cvt.u64.u32 	%rd20, %r8;
	add.s64 	%rd21, %rd17, 15;
	shr.u64 	%rd22, %rd21, 4;
	setp.le.u64 	%p1, %rd22, %rd20;
	@%p1 bra 	$L__BB0_8;
	ld.param.u64 	%rd136, [_Z14aes_ctr_kernelPKhPhPKjS0_y_param_3];
	ld.param.u64 	%rd134, [_Z14aes_ctr_kernelPKhPhPKjS0_y_param_2];
	cvta.to.global.u64 	%rd23, %rd136;
	ld.global.u8 	%rs138, [%rd23];
	ld.global.u8 	%rs139, [%rd23+1];
	ld.global.u8 	%rs140, [%rd23+2];
	ld.global.u8 	%rs141, [%rd23+3];
	ld.global.u8 	%rs142, [%rd23+4];
	ld.global.u8 	%rs143, [%rd23+5];
	ld.global.u8 	%rs144, [%rd23+6];
	ld.global.u8 	%rs145, [%rd23+7];
	ld.global.u8 	%rs146, [%rd23+8];
	ld.global.u8 	%rs147, [%rd23+9];
	ld.global.u8 	%rs148, [%rd23+10];
	ld.global.u8 	%rs149, [%rd23+11];
	st.local.v2.u8 	[%rd1], {%rs138, %rs142};
	st.local.u8 	[%rd1+2], %rs146;
	cvta.to.global.u64 	%rd24, %rd134;
	ld.global.u32 	%r14, [%rd24];
	shr.u32 	%r15, %r14, 24;
	cvt.u16.u32 	%rs150, %r15;
	xor.b16  	%rs966, %rs138, %rs150;
	{ .reg .b16 tmp; mov.b32 {tmp, %rs151}, %r14; }
	xor.b16  	%rs962, %rs139, %rs151;
	shr.u32 	%r16, %r14, 8;
	cvt.u16.u32 	%rs152, %r16;
	xor.b16  	%rs958, %rs140, %rs152;
	cvt.u16.u32 	%rs153, %r14;
	xor.b16  	%rs954, %rs141, %rs153;
	ld.global.u32 	%r17, [%rd24+4];
	shr.u32 	%r18, %r17, 24;
	cvt.u16.u32 	%rs154, %r18;
	xor.b16  	%rs965, %rs142, %rs154;
	{ .reg .b16 tmp; mov.b32 {tmp, %rs155}, %r17; }
	xor.b16  	%rs961, %rs143, %rs155;
	shr.u32 	%r19, %r17, 8;
	cvt.u16.u32 	%rs156, %r19;
	xor.b16  	%rs957, %rs144, %rs156;
	cvt.u16.u32 	%rs157, %r17;
	xor.b16  	%rs953, %rs145, %rs157;
	ld.global.u32 	%r20, [%rd24+8];
	shr.u32 	%r21, %r20, 24;
	cvt.u16.u32 	%rs158, %r21;
	xor.b16  	%rs964, %rs146, %rs158;
	{ .reg .b16 tmp; mov.b32 {tmp, %rs159}, %r20; }
	xor.b16  	%rs960, %rs147, %rs159;
	shr.u32 	%r22, %r20, 8;
	cvt.u16.u32 	%rs160, %r22;
	xor.b16  	%rs956, %rs148, %rs160;
	cvt.u16.u32 	%rs161, %r20;
	xor.b16  	%rs952, %rs149, %rs161;
	ld.global.u32 	%r23, [%rd24+12];
	xor.b32  	%r24, %r8, %r23;
	shr.u32 	%r25, %r24, 24;
	cvt.u16.u32 	%rs963, %r25;
	{ .reg .b16 tmp; mov.b32 {tmp, %rs959}, %r24; }
	shr.u32 	%r26, %r24, 8;
	cvt.u16.u32 	%rs955, %r26;
	cvt.u16.u32 	%rs951, %r24;
	ld.const.s8 	%rs17, [d_MIX_COLUMNS_MATRIX];
	ld.const.s8 	%rs18, [d_MIX_COLUMNS_MATRIX+1];
	ld.const.s8 	%rs19, [d_MIX_COLUMNS_MATRIX+2];
	ld.const.s8 	%rs20, [d_MIX_COLUMNS_MATRIX+3];
	ld.const.s8 	%rs21, [d_MIX_COLUMNS_MATRIX+4];
	ld.const.s8 	%rs22, [d_MIX_COLUMNS_MATRIX+5];
	ld.const.s8 	%rs23, [d_MIX_COLUMNS_MATRIX+6];
	ld.const.s8 	%rs24, [d_MIX_COLUMNS_MATRIX+7];
	ld.const.s8 	%rs25, [d_MIX_COLUMNS_MATRIX+8];
	ld.const.s8 	%rs26, [d_MIX_COLUMNS_MATRIX+9];
	ld.const.s8 	%rs27, [d_MIX_COLUMNS_MATRIX+10];
	ld.const.s8 	%rs28, [d_MIX_COLUMNS_MATRIX+11];
	ld.const.s8 	%rs29, [d_MIX_COLUMNS_MATRIX+12];
	ld.const.s8 	%rs30, [d_MIX_COLUMNS_MATRIX+13];
	ld.const.s8 	%rs31, [d_MIX_COLUMNS_MATRIX+14];
	ld.const.s8 	%rs32, [d_MIX_COLUMNS_MATRIX+15];
	shl.b16 	%rs162, %rs17, 1;
	xor.b16  	%rs163, %rs162, 27;
	setp.lt.s16 	%p2, %rs17, 0;
	selp.b16 	%rs164, %rs163, %rs162, %p2;
	cvt.s16.s8 	%rs33, %rs164;
	shl.b16 	%rs165, %rs164, 1;
	xor.b16  	%rs166, %rs165, 27;
	setp.lt.s16 	%p3, %rs33, 0;
	selp.b16 	%rs167, %rs166, %rs165, %p3;
	cvt.s16.s8 	%rs34, %rs167;
	shl.b16 	%rs168, %rs167, 1;
	xor.b16  	%rs169, %rs168, 27;
	setp.lt.s16 	%p4, %rs34, 0;
	selp.b16 	%rs170, %rs169, %rs168, %p4;
	cvt.s16.s8 	%rs35, %rs170;
	shl.b16 	%rs171, %rs170, 1;
	xor.b16  	%rs172, %rs171, 27;
	setp.lt.s16 	%p5, %rs35, 0;
	selp.b16 	%rs173, %rs172, %rs171, %p5;
	cvt.s16.s8 	%rs36, %rs173;
	shl.b16 	%rs174, %rs173, 1;
	xor.b16  	%rs175, %rs174, 27;
	setp.lt.s16 	%p6, %rs36, 0;
	selp.b16 	%rs176, %rs175, %rs174, %p6;
	cvt.s16.s8 	%rs177, %rs176;
	shl.b16 	%rs178, %rs176, 1;
	xor.b16  	%rs179, %rs178, 27;
	setp.lt.s16 	%p7, %rs177, 0;
	selp.b16 	%rs180, %rs179, %rs178, %p7;
	cvt.s16.s8 	%rs37, %rs180;
	shl.b16 	%rs181, %rs18, 1;
	xor.b16  	%rs182, %rs181, 27;
	setp.lt.s16 	%p8, %rs18, 0;
	selp.b16 	%rs183, %rs182, %rs181, %p8;
	cvt.s16.s8 	%rs38, %rs183;
	shl.b16 	%rs184, %rs183, 1;
	xor.b16  	%rs185, %rs184, 27;
	setp.lt.s16 	%p9, %rs38, 0;
	selp.b16 	%rs186, %rs185, %rs184, %p9;
	cvt.s16.s8 	%rs39, %rs186;
	shl.b16 	%rs187, %rs186, 1;
	xor.b16  	%rs188, %rs187, 27;
	setp.lt.s16 	%p10, %rs39, 0;
	selp.b16 	%rs189, %rs188, %rs187, %p10;
	cvt.s16.s8 	%rs40, %rs189;
	shl.b16 	%rs190, %rs189, 1;
	xor.b16  	%rs191, %rs190, 27;
	setp.lt.s16 	%p11, %rs40, 0;
	selp.b16 	%rs192, %rs191, %rs190, %p11;
	cvt.s16.s8 	%rs41, %rs192;
	shl.b16 	%rs193, %rs192, 1;
	xor.b16  	%rs194, %rs193, 27;
	setp.lt.s16 	%p12, %rs41, 0;
	selp.b16 	%rs195, %rs194, %rs193, %p12;
	cvt.s16.s8 	%rs42, %rs195;
	shl.b16 	%rs196, %rs195, 1;
	xor.b16  	%rs197, %rs196, 27;
	setp.lt.s16 	%p13, %rs42, 0;
	selp.b16 	%rs198, %rs197, %rs196, %p13;
	cvt.s16.s8 	%rs43, %rs198;
	shl.b16 	%rs199, %rs19, 1;
	xor.b16  	%rs200, %rs199, 27;
	setp.lt.s16 	%p14, %rs19, 0;
	selp.b16 	%rs201, %rs200, %rs199, %p14;
	cvt.s16.s8 	%rs44, %rs201;
	shl.b16 	%rs202, %rs201, 1;
	xor.b16  	%rs203, %rs202, 27;
	setp.lt.s16 	%p15, %rs44, 0;
	selp.b16 	%rs204, %rs203, %rs202, %p15;
	cvt.s16.s8 	%rs45, %rs204;
	shl.b16 	%rs205, %rs204, 1;
	xor.b16  	%rs206, %rs205, 27;
	setp.lt.s16 	%p16, %rs45, 0;
	selp.b16 	%rs207, %rs206, %rs205, %p16;
	cvt.s16.s8 	%rs208, %rs207;
	shl.b16 	%rs209, %rs207, 1;
	xor.b16  	%rs210, %rs209, 27;
	setp.lt.s16 	%p17, %rs208, 0;
	selp.b16 	%rs211, %rs210, %rs209, %p17;
	cvt.s16.s8 	%rs212, %rs211;
	shl.b16 	%rs213, %rs211, 1;
	xor.b16  	%rs214, %rs213, 27;
	setp.lt.s16 	%p18, %rs212, 0;
	selp.b16 	%rs215, %rs214, %rs213, %p18;
	cvt.s16.s8 	%rs216, %rs215;
	shl.b16 	%rs217, %rs215, 1;
	xor.b16  	%rs218, %rs217, 27;
	setp.lt.s16 	%p19, %rs216, 0;
	selp.b16 	%rs219, %rs218, %rs217, %p19;
	cvt.s16.s8 	%rs46, %rs219;
	shl.b16 	%rs220, %rs20, 1;
	xor.b16  	%rs221, %rs220, 27;
	setp.lt.s16 	%p20, %rs20, 0;
	selp.b16 	%rs222, %rs221, %rs220, %p20;
	cvt.s16.s8 	%rs47, %rs222;
	shl.b16 	%rs223, %rs222, 1;
	xor.b16  	%rs224, %rs223, 27;
	setp.lt.s16 	%p21, %rs47, 0;
	selp.b16 	%rs225, %rs224, %rs223, %p21;
	cvt.s16.s8 	%rs48, %rs225;
	shl.b16 	%rs226, %rs225, 1;
	xor.b16  	%rs227, %rs226, 27;
	setp.lt.s16 	%p22, %rs48, 0;
	selp.b16 	%rs228, %rs227, %rs226, %p22;
	cvt.s16.s8 	%rs49, %rs228;
	shl.b16 	%rs229, %rs228, 1;
	xor.b16  	%rs230, %rs229, 27;
	setp.lt.s16 	%p23, %rs49, 0;
	selp.b16 	%rs231, %rs230, %rs229, %p23;
	cvt.s16.s8 	%rs50, %rs231;
	shl.b16 	%rs232, %rs231, 1;
	xor.b16  	%rs233, %rs232, 27;
	setp.lt.s16 	%p24, %rs50, 0;
	selp.b16 	%rs234, %rs233, %rs232, %p24;
	cvt.s16.s8 	%rs51, %rs234;
	shl.b16 	%rs235, %rs234, 1;
	xor.b16  	%rs236, %rs235, 27;
	setp.lt.s16 	%p25, %rs51, 0;
	selp.b16 	%rs237, %rs236, %rs235, %p25;
	cvt.s16.s8 	%rs52, %rs237;
	shl.b16 	%rs238, %rs21, 1;
	xor.b16  	%rs239, %rs238, 27;
	setp.lt.s16 	%p26, %rs21, 0;
	selp.b16 	%rs240, %rs239, %rs238, %p26;
	cvt.s16.s8 	%rs53, %rs240;
	shl.b16 	%rs241, %rs240, 1;
	xor.b16  	%rs242, %rs241, 27;
	setp.lt.s16 	%p27, %rs53, 0;
	selp.b16 	%rs243, %rs242, %rs241, %p27;
	cvt.s16.s8 	%rs54, %rs243;
	shl.b16 	%rs244, %rs243, 1;
	xor.b16  	%rs245, %rs244, 27;
	setp.lt.s16 	%p28, %rs54, 0;
	selp.b16 	%rs246, %rs245, %rs244, %p28;
	cvt.s16.s8 	%rs55, %rs246;
	shl.b16 	%rs247, %rs246, 1;
	xor.b16  	%rs248, %rs247, 27;
	setp.lt.s16 	%p29, %rs55, 0;
	selp.b16 	%rs249, %rs248, %rs247, %p29;
	cvt.s16.s8 	%rs56, %rs249;
	shl.b16 	%rs250, %rs249, 1;
	xor.b16  	%rs251, %rs250, 27;
	setp.lt.s16 	%p30, %rs56, 0;
	selp.b16 	%rs252, %rs251, %rs250, %p30;
	cvt.s16.s8 	%rs57, %rs252;
	shl.b16 	%rs253, %rs252, 1;
	xor.b16  	%rs254, %rs253, 27;
	setp.lt.s16 	%p31, %rs57, 0;
	selp.b16 	%rs255, %rs254, %rs253, %p31;
	cvt.s16.s8 	%rs58, %rs255;
	shl.b16 	%rs256, %rs22, 1;
	xor.b16  	%rs257, %rs256, 27;
	setp.lt.s16 	%p32, %rs22, 0;
	selp.b16 	%rs258, %rs257, %rs256, %p32;
	cvt.s16.s8 	%rs59, %rs258;
	shl.b16 	%rs259, %rs258, 1;
	xor.b16  	%rs260, %rs259, 27;
	setp.lt.s16 	%p33, %rs59, 0;
	selp.b16 	%rs261, %rs260, %rs259, %p33;
	cvt.s16.s8 	%rs60, %rs261;
	shl.b16 	%rs262, %rs261, 1;
	xor.b16  	%rs263, %rs262, 27;
	setp.lt.s16 	%p34, %rs60, 0;
	selp.b16 	%rs264, %rs263, %rs262, %p34;
	cvt.s16.s8 	%rs61, %rs264;
	shl.b16 	%rs265, %rs264, 1;
	xor.b16  	%rs266, %rs265, 27;
	setp.lt.s16 	%p35, %rs61, 0;
	selp.b16 	%rs267, %rs266, %rs265, %p35;
	cvt.s16.s8 	%rs62, %rs267;
	shl.b16 	%rs268, %rs267, 1;
	xor.b16  	%rs269, %rs268, 27;
	setp.lt.s16 	%p36, %rs62, 0;
	selp.b16 	%rs270, %rs269, %rs268, %p36;
	cvt.s16.s8 	%rs63, %rs270;
	shl.b16 	%rs271, %rs23, 1;
	xor.b16  	%rs272, %rs271, 27;
	setp.lt.s16 	%p37, %rs23, 0;
	selp.b16 	%rs273, %rs272, %rs271, %p37;
	cvt.s16.s8 	%rs64, %rs273;
	shl.b16 	%rs274, %rs273, 1;
	xor.b16  	%rs275, %rs274, 27;
	setp.lt.s16 	%p38, %rs64, 0;
	selp.b16 	%rs276, %rs275, %rs274, %p38;
	cvt.s16.s8 	%rs65, %rs276;
	shl.b16 	%rs277, %rs24, 1;
	xor.b16  	%rs278, %rs277, 27;
	setp.lt.s16 	%p39, %rs24, 0;
	selp.b16 	%rs279, %rs278, %rs277, %p39;
	cvt.s16.s8 	%rs66, %rs279;
	shl.b16 	%rs280, %rs279, 1;
	xor.b16  	%rs281, %rs280, 27;
	setp.lt.s16 	%p40, %rs66, 0;
	selp.b16 	%rs282, %rs281, %rs280, %p40;
	cvt.s16.s8 	%rs67, %rs282;
	shl.b16 	%rs283, %rs282, 1;
	xor.b16  	%rs284, %rs283, 27;
	setp.lt.s16 	%p41, %rs67, 0;
	selp.b16 	%rs285, %rs284, %rs283, %p41;
	cvt.s16.s8 	%rs68, %rs285;
	shl.b16 	%rs286, %rs285, 1;
	xor.b16  	%rs287, %rs286, 27;
	setp.lt.s16 	%p42, %rs68, 0;
	selp.b16 	%rs288, %rs287, %rs286, %p42;
	cvt.s16.s8 	%rs69, %rs288;
	shl.b16 	%rs289, %rs288, 1;
	xor.b16  	%rs290, %rs289, 27;
	setp.lt.s16 	%p43, %rs69, 0;
	selp.b16 	%rs291, %rs290, %rs289, %p43;
	cvt.s16.s8 	%rs70, %rs291;
	shl.b16 	%rs292, %rs291, 1;
	xor.b16  	%rs293, %rs292, 27;
	setp.lt.s16 	%p44, %rs70, 0;
	selp.b16 	%rs294, %rs293, %rs292, %p44;
	cvt.s16.s8 	%rs71, %rs294;
	shl.b16 	%rs295, %rs25, 1;
	xor.b16  	%rs296, %rs295, 27;
	setp.lt.s16 	%p45, %rs25, 0;
	selp.b16 	%rs297, %rs296, %rs295, %p45;
	cvt.s16.s8 	%rs72, %rs297;
	shl.b16 	%rs298, %rs297, 1;
	xor.b16  	%rs299, %rs298, 27;
	setp.lt.s16 	%p46, %rs72, 0;
	selp.b16 	%rs300, %rs299, %rs298, %p46;
	cvt.s16.s8 	%rs73, %rs300;
	shl.b16 	%rs301, %rs300, 1;
	xor.b16  	%rs302, %rs301, 27;
	setp.lt.s16 	%p47, %rs73, 0;
	selp.b16 	%rs303, %rs302, %rs301, %p47;
	cvt.s16.s8 	%rs74, %rs303;
	shl.b16 	%rs304, %rs303, 1;
	xor.b16  	%rs305, %rs304, 27;
	setp.lt.s16 	%p48, %rs74, 0;
	selp.b16 	%rs306, %rs305, %rs304, %p48;
	cvt.s16.s8 	%rs75, %rs306;
	shl.b16 	%rs307, %rs306, 1;
	xor.b16  	%rs308, %rs307, 27;
	setp.lt.s16 	%p49, %rs75, 0;
	selp.b16 	%rs309, %rs308, %rs307, %p49;
	cvt.s16.s8 	%rs76, %rs309;
	shl.b16 	%rs310, %rs309, 1;
	xor.b16  	%rs311, %rs310, 27;
	setp.lt.s16 	%p50, %rs76, 0;
	selp.b16 	%rs312, %rs311, %rs310, %p50;
	cvt.s16.s8 	%rs77, %rs312;
	shl.b16 	%rs313, %rs26, 1;
	xor.b16  	%rs314, %rs313, 27;
	setp.lt.s16 	%p51, %rs26, 0;
	selp.b16 	%rs315, %rs314, %rs313, %p51;
	cvt.s16.s8 	%rs78, %rs315;
	shl.b16 	%rs316, %rs315, 1;
	xor.b16  	%rs317, %rs316, 27;
	setp.lt.s16 	%p52, %rs78, 0;
	selp.b16 	%rs318, %rs317, %rs316, %p52;
	cvt.s16.s8 	%rs79, %rs318;
	shl.b16 	%rs319, %rs318, 1;
	xor.b16  	%rs320, %rs319, 27;
	setp.lt.s16 	%p53, %rs79, 0;
	selp.b16 	%rs321, %rs320, %rs319, %p53;
	cvt.s16.s8 	%rs80, %rs321;
	shl.b16 	%rs322, %rs321, 1;
	xor.b16  	%rs323, %rs322, 27;
	setp.lt.s16 	%p54, %rs80, 0;
	selp.b16 	%rs324, %rs323, %rs322, %p54;
	cvt.s16.s8 	%rs81, %rs324;
	shl.b16 	%rs325, %rs324, 1;
	xor.b16  	%rs326, %rs325, 27;
	setp.lt.s16 	%p55, %rs81, 0;
	selp.b16 	%rs327, %rs326, %rs325, %p55;
	cvt.s16.s8 	%rs82, %rs327;
	shl.b16 	%rs328, %rs327, 1;
	xor.b16  	%rs329, %rs328, 27;
	setp.lt.s16 	%p56, %rs82, 0;
	selp.b16 	%rs330, %rs329, %rs328, %p56;
	cvt.s16.s8 	%rs83, %rs330;
	shl.b16 	%rs331, %rs27, 1;
	xor.b16  	%rs332, %rs331, 27;
	setp.lt.s16 	%p57, %rs27, 0;
	selp.b16 	%rs333, %rs332, %rs331, %p57;
	cvt.s16.s8 	%rs84, %rs333;
	shl.b16 	%rs334, %rs333, 1;
	xor.b16  	%rs335, %rs334, 27;
	setp.lt.s16 	%p58, %rs84, 0;
	selp.b16 	%rs336, %rs335, %rs334, %p58;
	cvt.s16.s8 	%rs85, %rs336;
	shl.b16 	%rs337, %rs336, 1;
	xor.b16  	%rs338, %rs337, 27;
	setp.lt.s16 	%p59, %rs85, 0;
	selp.b16 	%rs339, %rs338, %rs337, %p59;
	cvt.s16.s8 	%rs86, %rs339;
	shl.b16 	%rs340, %rs339, 1;
	xor.b16  	%rs341, %rs340, 27;
	setp.lt.s16 	%p60, %rs86, 0;
	selp.b16 	%rs342, %rs341, %rs340, %p60;
	cvt.s16.s8 	%rs87, %rs342;
	shl.b16 	%rs343, %rs342, 1;
	xor.b16  	%rs344, %rs343, 27;
	setp.lt.s16 	%p61, %rs87, 0;
	selp.b16 	%rs345, %rs344, %rs343, %p61;
	cvt.s16.s8 	%rs88, %rs345;
	shl.b16 	%rs346, %rs28, 1;
	xor.b16  	%rs347, %rs346, 27;
	setp.lt.s16 	%p62, %rs28, 0;
	selp.b16 	%rs348, %rs347, %rs346, %p62;
	cvt.s16.s8 	%rs89, %rs348;
	shl.b16 	%rs349, %rs348, 1;
	xor.b16  	%rs350, %rs349, 27;
	setp.lt.s16 	%p63, %rs89, 0;
	selp.b16 	%rs351, %rs350, %rs349, %p63;
	cvt.s16.s8 	%rs90, %rs351;
	shl.b16 	%rs352, %rs351, 1;
	xor.b16  	%rs353, %rs352, 27;
	setp.lt.s16 	%p64, %rs90, 0;
	selp.b16 	%rs354, %rs353, %rs352, %p64;
	cvt.s16.s8 	%rs355, %rs354;
	shl.b16 	%rs356, %rs354, 1;
	xor.b16  	%rs357, %rs356, 27;
	setp.lt.s16 	%p65, %rs355, 0;
	selp.b16 	%rs358, %rs357, %rs356, %p65;
	cvt.s16.s8 	%rs359, %rs358;
	shl.b16 	%rs360, %rs358, 1;
	xor.b16  	%rs361, %rs360, 27;
	setp.lt.s16 	%p66, %rs359, 0;
	selp.b16 	%rs362, %rs361, %rs360, %p66;
	cvt.s16.s8 	%rs91, %rs362;
	shl.b16 	%rs363, %rs29, 1;
	xor.b16  	%rs364, %rs363, 27;
	setp.lt.s16 	%p67, %rs29, 0;
	selp.b16 	%rs365, %rs364, %rs363, %p67;
	cvt.s16.s8 	%rs366, %rs365;
	shl.b16 	%rs367, %rs365, 1;
	xor.b16  	%rs368, %rs367, 27;
	setp.lt.s16 	%p68, %rs366, 0;
	selp.b16 	%rs369, %rs368, %rs367, %p68;
	cvt.s16.s8 	%rs370, %rs369;
	shl.b16 	%rs371, %rs369, 1;
	xor.b16  	%rs372, %rs371, 27;
	setp.lt.s16 	%p69, %rs370, 0;
	selp.b16 	%rs373, %rs372, %rs371, %p69;
	cvt.s16.s8 	%rs374, %rs373;
	shl.b16 	%rs375, %rs373, 1;
	xor.b16  	%rs376, %rs375, 27;
	setp.lt.s16 	%p70, %rs374, 0;
	selp.b16 	%rs377, %rs376, %rs375, %p70;
	cvt.s16.s8 	%rs378, %rs377;
	shl.b16 	%rs379, %rs377, 1;
	xor.b16  	%rs380, %rs379, 27;
	setp.lt.s16 	%p71, %rs378, 0;
	selp.b16 	%rs381, %rs380, %rs379, %p71;
	cvt.s16.s8 	%rs92, %rs381;
	shl.b16 	%rs382, %rs30, 1;
	xor.b16  	%rs383, %rs382, 27;
	setp.lt.s16 	%p72, %rs30, 0;
	selp.b16 	%rs384, %rs383, %rs382, %p72;
	cvt.s16.s8 	%rs93, %rs384;
	shl.b16 	%rs385, %rs384, 1;
	xor.b16  	%rs386, %rs385, 27;
	setp.lt.s16 	%p73, %rs93, 0;
	selp.b16 	%rs387, %rs386, %rs385, %p73;
	cvt.s16.s8 	%rs94, %rs387;
	shl.b16 	%rs388, %rs387, 1;
	xor.b16  	%rs389, %rs388, 27;
	setp.lt.s16 	%p74, %rs94, 0;
	selp.b16 	%rs390, %rs389, %rs388, %p74;
	cvt.s16.s8 	%rs95, %rs390;
	shl.b16 	%rs391, %rs390, 1;
	xor.b16  	%rs392, %rs391, 27;
	setp.lt.s16 	%p75, %rs95, 0;
	selp.b16 	%rs393, %rs392, %rs391, %p75;
	cvt.s16.s8 	%rs96, %rs393;
	shl.b16 	%rs394, %rs393, 1;
	xor.b16  	%rs395, %rs394, 27;
	setp.lt.s16 	%p76, %rs96, 0;
	selp.b16 	%rs396, %rs395, %rs394, %p76;
	cvt.s16.s8 	%rs97, %rs396;
	shl.b16 	%rs397, %rs396, 1;
	xor.b16  	%rs398, %rs397, 27;
	setp.lt.s16 	%p77, %rs97, 0;
	selp.b16 	%rs399, %rs398, %rs397, %p77;
	cvt.s16.s8 	%rs98, %rs399;
	shl.b16 	%rs400, %rs31, 1;
	xor.b16  	%rs401, %rs400, 27;
	setp.lt.s16 	%p78, %rs31, 0;
	selp.b16 	%rs402, %rs401, %rs400, %p78;
	cvt.s16.s8 	%rs99, %rs402;
	shl.b16 	%rs403, %rs402, 1;
	xor.b16  	%rs404, %rs403, 27;
	setp.lt.s16 	%p79, %rs99, 0;
	selp.b16 	%rs405, %rs404, %rs403, %p79;
	cvt.s16.s8 	%rs100, %rs405;
	shl.b16 	%rs406, %rs32, 1;
	xor.b16  	%rs407, %rs406, 27;
	setp.lt.s16 	%p80, %rs32, 0;
	selp.b16 	%rs408, %rs407, %rs406, %p80;
	cvt.s16.s8 	%rs101, %rs408;
	shl.b16 	%rs409, %rs408, 1;
	xor.b16  	%rs410, %rs409, 27;
	setp.lt.s16 	%p81, %rs101, 0;
	selp.b16 	%rs411, %rs410, %rs409, %p81;
	cvt.s16.s8 	%rs102, %rs411;
	shl.b16 	%rs412, %rs411, 1;
	xor.b16  	%rs413, %rs412, 27;
	setp.lt.s16 	%p82, %rs102, 0;
	selp.b16 	%rs414, %rs413, %rs412, %p82;
	cvt.s16.s8 	%rs415, %rs414;
	shl.b16 	%rs416, %rs414, 1;
	xor.b16  	%rs417, %rs416, 27;
	setp.lt.s16 	%p83, %rs415, 0;
	selp.b16 	%rs418, %rs417, %rs416, %p83;
	cvt.s16.s8 	%rs103, %rs418;
	shl.b16 	%rs419, %rs418, 1;
	xor.b16  	%rs420, %rs419, 27;
	setp.lt.s16 	%p84, %rs103, 0;
	selp.b16 	%rs421, %rs420, %rs419, %p84;
	cvt.s16.s8 	%rs104, %rs421;
	shl.b16 	%rs422, %rs421, 1;
	xor.b16  	%rs423, %rs422, 27;
	setp.lt.s16 	%p85, %rs104, 0;
	selp.b16 	%rs424, %rs423, %rs422, %p85;
	cvt.s16.s8 	%rs105, %rs424;
	mov.b32 	%r165, 1;
	add.s64 	%rd3, %rd1, 8;
	mov.u64 	%rd27, d_SBOX;
$L__BB0_2:
	cvt.u64.u16 	%rd25, %rs966;
	and.b64  	%rd26, %rd25, 255;
	add.s64 	%rd28, %rd27, %rd26;
	cvt.u64.u16 	%rd29, %rs965;
	and.b64  	%rd30, %rd29, 255;
	add.s64 	%rd31, %rd27, %rd30;
	cvt.u64.u16 	%rd32, %rs964;
	and.b64  	%rd33, %rd32, 255;
	add.s64 	%rd34, %rd27, %rd33;
	cvt.u64.u16 	%rd35, %rs963;
	and.b64  	%rd36, %rd35, 255;
	add.s64 	%rd37, %rd27, %rd36;
	cvt.u64.u16 	%rd38, %rs962;
	and.b64  	%rd39, %rd38, 255;
	add.s64 	%rd40, %rd27, %rd39;
	cvt.u64.u16 	%rd41, %rs961;
	and.b64  	%rd42, %rd41, 255;
	add.s64 	%rd43, %rd27, %rd42;
	cvt.u64.u16 	%rd44, %rs960;
	and.b64  	%rd45, %rd44, 255;
	add.s64 	%rd46, %rd27, %rd45;
	cvt.u64.u16 	%rd47, %rs959;
	and.b64  	%rd48, %rd47, 255;
	add.s64 	%rd49, %rd27, %rd48;
	cvt.u64.u16 	%rd50, %rs958;
	and.b64  	%rd51, %rd50, 255;
	add.s64 	%rd52, %rd27, %rd51;
	cvt.u64.u16 	%rd53, %rs957;
	and.b64  	%rd54, %rd53, 255;
	add.s64 	%rd55, %rd27, %rd54;
	cvt.u64.u16 	%rd56, %rs956;
	and.b64  	%rd57, %rd56, 255;
	add.s64 	%rd58, %rd27, %rd57;
	cvt.u64.u16 	%rd59, %rs955;
	and.b64  	%rd60, %rd59, 255;
	add.s64 	%rd61, %rd27, %rd60;
	cvt.u64.u16 	%rd62, %rs954;
	and.b64  	%rd63, %rd62, 255;
	add.s64 	%rd64, %rd27, %rd63;
	cvt.u64.u16 	%rd65, %rs953;
	and.b64  	%rd66, %rd65, 255;
	add.s64 	%rd67, %rd27, %rd66;
	cvt.u64.u16 	%rd68, %rs952;
	and.b64  	%rd69, %rd68, 255;
	add.s64 	%rd70, %rd27, %rd69;
	cvt.u64.u16 	%rd71, %rs951;
	and.b64  	%rd72, %rd71, 255;
	add.s64 	%rd73, %rd27, %rd72;
	ld.const.u8 	%r28, [%rd70];
	ld.const.u8 	%r29, [%rd67];
	prmt.b32 	%r30, %r29, %r28, 0x3340U;
	ld.const.u8 	%r31, [%rd64];
	ld.const.u8 	%r32, [%rd73];
	prmt.b32 	%r33, %r32, %r31, 0x3340U;
	prmt.b32 	%r34, %r33, %r30, 0x5410U;
	ld.const.u8 	%r35, [%rd55];
	ld.const.u8 	%r36, [%rd52];
	prmt.b32 	%r37, %r36, %r35, 0x3340U;
	ld.const.u8 	%r38, [%rd61];
	ld.const.u8 	%r39, [%rd58];
	prmt.b32 	%r40, %r39, %r38, 0x3340U;
	prmt.b32 	%r41, %r40, %r37, 0x5410U;
	ld.const.u8 	%r42, [%rd40];
	ld.const.u8 	%r43, [%rd49];
	prmt.b32 	%r44, %r43, %r42, 0x3340U;
	ld.const.u8 	%r45, [%rd46];
	ld.const.u8 	%r46, [%rd43];
	prmt.b32 	%r47, %r46, %r45, 0x3340U;
	prmt.b32 	%r48, %r47, %r44, 0x5410U;
	ld.const.u8 	%r49, [%rd37];
	ld.const.u8 	%r50, [%rd34];
	prmt.b32 	%r51, %r50, %r49, 0x3340U;
	ld.const.u8 	%r52, [%rd31];
	ld.const.u8 	%r53, [%rd28];
	prmt.b32 	%r54, %r53, %r52, 0x3340U;
	prmt.b32 	%r55, %r54, %r51, 0x5410U;
	st.local.v4.b32 	[%rd1], {%r55, %r48, %r41, %r34};
	mov.b32 	%r166, 0;
	mov.u64 	%rd139, %rd3;
$L__BB0_3:
	ld.local.s8 	%rs425, [%rd139+-8];
	and.b16  	%rs426, %rs425, 1;
	neg.s16 	%rs427, %rs426;
	and.b16  	%rs428, %rs427, %rs17;
	shl.b16 	%rs429, %rs425, 6;
	cvt.s16.s8 	%rs430, %rs429;
	shr.s16 	%rs431, %rs430, 7;
	and.b16  	%rs432, %rs431, %rs33;
	xor.b16  	%rs433, %rs432, %rs428;
	shl.b16 	%rs434, %rs425, 5;
	cvt.s16.s8 	%rs435, %rs434;
	shr.s16 	%rs436, %rs435, 7;
	and.b16  	%rs437, %rs436, %rs34;
	xor.b16  	%rs438, %rs437, %rs433;
	shl.b16 	%rs439, %rs425, 4;
	cvt.s16.s8 	%rs440, %rs439;
	shr.s16 	%rs441, %rs440, 7;
	and.b16  	%rs442, %rs441, %rs35;
	xor.b16  	%rs443, %rs442, %rs438;
	shl.b16 	%rs444, %rs425, 3;
	cvt.s16.s8 	%rs445, %rs444;
	shr.s16 	%rs446, %rs445, 7;
	and.b16  	%rs447, %rs446, %rs36;
	xor.b16  	%rs448, %rs447, %rs443;
	shl.b16 	%rs449, %rs425, 2;
	cvt.s16.s8 	%rs450, %rs449;
	shr.s16 	%rs451, %rs450, 7;
	shl.b16 	%rs452, %rs36, 1;
	xor.b16  	%rs453, %rs452, 27;
	selp.b16 	%rs454, %rs453, %rs452, %p6;
	and.b16  	%rs455, %rs451, %rs454;
	xor.b16  	%rs456, %rs455, %rs448;
	shl.b16 	%rs457, %rs425, 1;
	cvt.s16.s8 	%rs458, %rs457;
	shr.s16 	%rs459, %rs458, 7;
	and.b16  	%rs460, %rs459, %rs37;
	xor.b16  	%rs461, %rs460, %rs456;
	setp.lt.s16 	%p87, %rs37, 0;
	shl.b16 	%rs462, %rs37, 1;
	xor.b16  	%rs463, %rs462, 27;
	selp.b16 	%rs464, %rs463, %rs462, %p87;
	shr.s16 	%rs465, %rs425, 7;
	and.b16  	%rs466, %rs465, %rs464;
	xor.b16  	%rs467, %rs466, %rs461;
	ld.local.s8 	%rs468, [%rd139+-4];
	and.b16  	%rs469, %rs468, 1;
	neg.s16 	%rs470, %rs469;
	and.b16  	%rs471, %rs470, %rs18;
	shl.b16 	%rs472, %rs468, 6;
	cvt.s16.s8 	%rs473, %rs472;
	shr.s16 	%rs474, %rs473, 7;
	and.b16  	%rs475, %rs474, %rs38;
	xor.b16  	%rs476, %rs475, %rs471;
	shl.b16 	%rs477, %rs468, 5;
	cvt.s16.s8 	%rs478, %rs477;
	shr.s16 	%rs479, %rs478, 7;
	and.b16  	%rs480, %rs479, %rs39;
	xor.b16  	%rs481, %rs480, %rs476;
	shl.b16 	%rs482, %rs468, 4;
	cvt.s16.s8 	%rs483, %rs482;
	shr.s16 	%rs484, %rs483, 7;
	and.b16  	%rs485, %rs484, %rs40;
	xor.b16  	%rs486, %rs485, %rs481;
	shl.b16 	%rs487, %rs468, 3;
	cvt.s16.s8 	%rs488, %rs487;
	shr.s16 	%rs489, %rs488, 7;
	and.b16  	%rs490, %rs489, %rs41;
	xor.b16  	%rs491, %rs490, %rs486;
	shl.b16 	%rs492, %rs468, 2;
	cvt.s16.s8 	%rs493, %rs492;
	shr.s16 	%rs494, %rs493, 7;
	and.b16  	%rs495, %rs494, %rs42;
	xor.b16  	%rs496, %rs495, %rs491;
	shl.b16 	%rs497, %rs468, 1;
	cvt.s16.s8 	%rs498, %rs497;
	shr.s16 	%rs499, %rs498, 7;
	and.b16  	%rs500, %rs499, %rs43;
	xor.b16  	%rs501, %rs500, %rs496;
	setp.lt.s16 	%p88, %rs43, 0;
	shl.b16 	%rs502, %rs43, 1;
	xor.b16  	%rs503, %rs502, 27;
	selp.b16 	%rs504, %rs503, %rs502, %p88;
	shr.s16 	%rs505, %rs468, 7;
	and.b16  	%rs506, %rs505, %rs504;
	xor.b16  	%rs507, %rs506, %rs501;
	xor.b16  	%rs508, %rs467, %rs507;
	ld.local.s8 	%rs509, [%rd139];
	and.b16  	%rs510, %rs509, 1;
	neg.s16 	%rs511, %rs510;
	and.b16  	%rs512, %rs511, %rs19;
	shl.b16 	%rs513, %rs509, 6;
	cvt.s16.s8 	%rs514, %rs513;
	shr.s16 	%rs515, %rs514, 7;
	and.b16  	%rs516, %rs515, %rs44;
	xor.b16  	%rs517, %rs516, %rs512;
	shl.b16 	%rs518, %rs509, 5;
	cvt.s16.s8 	%rs519, %rs518;
	shr.s16 	%rs520, %rs519, 7;
	and.b16  	%rs521, %rs520, %rs45;
	xor.b16  	%rs522, %rs521, %rs517;
	shl.b16 	%rs523, %rs509, 4;
	cvt.s16.s8 	%rs524, %rs523;
	shr.s16 	%rs525, %rs524, 7;
	shl.b16 	%rs526, %rs45, 1;
	xor.b16  	%rs527, %rs526, 27;
	selp.b16 	%rs528, %rs527, %rs526, %p16;
	cvt.s16.s8 	%rs529, %rs528;
	and.b16  	%rs530, %rs525, %rs528;
	xor.b16  	%rs531, %rs530, %rs522;
	shl.b16 	%rs532, %rs509, 3;
	cvt.s16.s8 	%rs533, %rs532;
	shr.s16 	%rs534, %rs533, 7;
	setp.lt.s16 	%p90, %rs529, 0;
	shl.b16 	%rs535, %rs528, 1;
	xor.b16  	%rs536, %rs535, 27;
	selp.b16 	%rs537, %rs536, %rs535, %p90;
	cvt.s16.s8 	%rs538, %rs537;
	and.b16  	%rs539, %rs534, %rs537;
	xor.b16  	%rs540, %rs539, %rs531;
	shl.b16 	%rs541, %rs509, 2;
	cvt.s16.s8 	%rs542, %rs541;
	shr.s16 	%rs543, %rs542, 7;
	setp.lt.s16 	%p91, %rs538, 0;
	shl.b16 	%rs544, %rs537, 1;
	xor.b16  	%rs545, %rs544, 27;
	selp.b16 	%rs546, %rs545, %rs544, %p91;
	and.b16  	%rs547, %rs543, %rs546;
	xor.b16  	%rs548, %rs547, %rs540;
	shl.b16 	%rs549, %rs509, 1;
	cvt.s16.s8 	%rs550, %rs549;
	shr.s16 	%rs551, %rs550, 7;
	and.b16  	%rs552, %rs551, %rs46;
	xor.b16  	%rs553, %rs552, %rs548;
	setp.lt.s16 	%p92, %rs46, 0;
	shl.b16 	%rs554, %rs46, 1;
	xor.b16  	%rs555, %rs554, 27;
	selp.b16 	%rs556, %rs555, %rs554, %p92;
	shr.s16 	%rs557, %rs509, 7;
	and.b16  	%rs558, %rs557, %rs556;
	xor.b16  	%rs559, %rs558, %rs553;
	xor.b16  	%rs560, %rs508, %rs559;
	ld.local.s8 	%rs561, [%rd139+4];
	and.b16  	%rs562, %rs561, 1;
	neg.s16 	%rs563, %rs562;
	and.b16  	%rs564, %rs563, %rs20;
	shl.b16 	%rs565, %rs561, 6;
	cvt.s16.s8 	%rs566, %rs565;
	shr.s16 	%rs567, %rs566, 7;
	and.b16  	%rs568, %rs567, %rs47;
	xor.b16  	%rs569, %rs568, %rs564;
	shl.b16 	%rs570, %rs561, 5;
	cvt.s16.s8 	%rs571, %rs570;
	shr.s16 	%rs572, %rs571, 7;
	and.b16  	%rs573, %rs572, %rs48;
	xor.b16  	%rs574, %rs573, %rs569;
	shl.b16 	%rs575, %rs561, 4;
	cvt.s16.s8 	%rs576, %rs575;
	shr.s16 	%rs577, %rs576, 7;
	and.b16  	%rs578, %rs577, %rs49;
	xor.b16  	%rs579, %rs578, %rs574;
	shl.b16 	%rs580, %rs561, 3;
	cvt.s16.s8 	%rs581, %rs580;
	shr.s16 	%rs582, %rs581, 7;
	and.b16  	%rs583, %rs582, %rs50;
	xor.b16  	%rs584, %rs583, %rs579;
	shl.b16 	%rs585, %rs561, 2;
	cvt.s16.s8 	%rs586, %rs585;
	shr.s16 	%rs587, %rs586, 7;
	and.b16  	%rs588, %rs587, %rs51;
	xor.b16  	%rs589, %rs588, %rs584;
	shl.b16 	%rs590, %rs561, 1;
	cvt.s16.s8 	%rs591, %rs590;
	shr.s16 	%rs592, %rs591, 7;
	and.b16  	%rs593, %rs592, %rs52;
	xor.b16  	%rs594, %rs593, %rs589;
	setp.lt.s16 	%p93, %rs52, 0;
	shl.b16 	%rs595, %rs52, 1;
	xor.b16  	%rs596, %rs595, 27;
	selp.b16 	%rs597, %rs596, %rs595, %p93;
	shr.s16 	%rs598, %rs561, 7;
	and.b16  	%rs599, %rs598, %rs597;
	xor.b16  	%rs600, %rs599, %rs594;
	xor.b16  	%rs601, %rs560, %rs600;
	and.b16  	%rs602, %rs427, %rs21;
	and.b16  	%rs603, %rs431, %rs53;
	xor.b16  	%rs604, %rs603, %rs602;
	and.b16  	%rs605, %rs436, %rs54;
	xor.b16  	%rs606, %rs605, %rs604;
	and.b16  	%rs607, %rs441, %rs55;
	xor.b16  	%rs608, %rs607, %rs606;
	and.b16  	%rs609, %rs446, %rs56;
	xor.b16  	%rs610, %rs609, %rs608;
	and.b16  	%rs611, %rs451, %rs57;
	xor.b16  	%rs612, %rs611, %rs610;
	and.b16  	%rs613, %rs459, %rs58;
	xor.b16  	%rs614, %rs613, %rs612;
	setp.lt.s16 	%p94, %rs58, 0;
	shl.b16 	%rs615, %rs58, 1;
	xor.b16  	%rs616, %rs615, 27;
	selp.b16 	%rs617, %rs616, %rs615, %p94;
	and.b16  	%rs618, %rs465, %rs617;
	xor.b16  	%rs619, %rs618, %rs614;
	and.b16  	%rs620, %rs470, %rs22;
	and.b16  	%rs621, %rs474, %rs59;
	xor.b16  	%rs622, %rs621, %rs620;
	and.b16  	%rs623, %rs479, %rs60;
	xor.b16  	%rs624, %rs623, %rs622;
	and.b16  	%rs625, %rs484, %rs61;
	xor.b16  	%rs626, %rs625, %rs624;
	and.b16  	%rs627, %rs489, %rs62;
	xor.b16  	%rs628, %rs627, %rs626;
	and.b16  	%rs629, %rs494, %rs63;
	xor.b16  	%rs630, %rs629, %rs628;
	setp.lt.s16 	%p95, %rs63, 0;
	shl.b16 	%rs631, %rs63, 1;
	xor.b16  	%rs632, %rs631, 27;
	selp.b16 	%rs633, %rs632, %rs631, %p95;
	cvt.s16.s8 	%rs634, %rs633;
	and.b16  	%rs635, %rs499, %rs633;
	xor.b16  	%rs636, %rs635, %rs630;
	setp.lt.s16 	%p96, %rs634, 0;
	shl.b16 	%rs637, %rs633, 1;
	xor.b16  	%rs638, %rs637, 27;
	selp.b16 	%rs639, %rs638, %rs637, %p96;
	and.b16  	%rs640, %rs505, %rs639;
	xor.b16  	%rs641, %rs640, %rs636;
	xor.b16  	%rs642, %rs619, %rs641;
	and.b16  	%rs643, %rs511, %rs23;
	and.b16  	%rs644, %rs515, %rs64;
	xor.b16  	%rs645, %rs644, %rs643;
	and.b16  	%rs646, %rs520, %rs65;
	xor.b16  	%rs647, %rs646, %rs645;
	setp.lt.s16 	%p97, %rs65, 0;
	shl.b16 	%rs648, %rs65, 1;
	xor.b16  	%rs649, %rs648, 27;
	selp.b16 	%rs650, %rs649, %rs648, %p97;
	cvt.s16.s8 	%rs651, %rs650;
	and.b16  	%rs652, %rs525, %rs650;
	xor.b16  	%rs653, %rs652, %rs647;
	setp.lt.s16 	%p98, %rs651, 0;
	shl.b16 	%rs654, %rs650, 1;
	xor.b16  	%rs655, %rs654, 27;
	selp.b16 	%rs656, %rs655, %rs654, %p98;
	cvt.s16.s8 	%rs657, %rs656;
	and.b16  	%rs658, %rs534, %rs656;
	xor.b16  	%rs659, %rs658, %rs653;
	setp.lt.s16 	%p99, %rs657, 0;
	shl.b16 	%rs660, %rs656, 1;
	xor.b16  	%rs661, %rs660, 27;
	selp.b16 	%rs662, %rs661, %rs660, %p99;
	cvt.s16.s8 	%rs663, %rs662;
	and.b16  	%rs664, %rs543, %rs662;
	xor.b16  	%rs665, %rs664, %rs659;
	setp.lt.s16 	%p100, %rs663, 0;
	shl.b16 	%rs666, %rs662, 1;
	xor.b16  	%rs667, %rs666, 27;
	selp.b16 	%rs668, %rs667, %rs666, %p100;
	cvt.s16.s8 	%rs669, %rs668;
	and.b16  	%rs670, %rs551, %rs668;
	xor.b16  	%rs671, %rs670, %rs665;
	setp.lt.s16 	%p101, %rs669, 0;
	shl.b16 	%rs672, %rs668, 1;
	xor.b16  	%rs673, %rs672, 27;
	selp.b16 	%rs674, %rs673, %rs672, %p101;
	and.b16  	%rs675, %rs557, %rs674;
	xor.b16  	%rs676, %rs675, %rs671;
	xor.b16  	%rs677, %rs642, %rs676;
	and.b16  	%rs678, %rs563, %rs24;
	and.b16  	%rs679, %rs567, %rs66;
	xor.b16  	%rs680, %rs679, %rs678;
	and.b16  	%rs681, %rs572, %rs67;
	xor.b16  	%rs682, %rs681, %rs680;
	and.b16  	%rs683, %rs577, %rs68;
	xor.b16  	%rs684, %rs683, %rs682;
	and.b16  	%rs685, %rs582, %rs69;
	xor.b16  	%rs686, %rs685, %rs684;
	and.b16  	%rs687, %rs587, %rs70;
	xor.b16  	%rs688, %rs687, %rs686;
	and.b16  	%rs689, %rs592, %rs71;
	xor.b16  	%rs690, %rs689, %rs688;
	setp.lt.s16 	%p102, %rs71, 0;
	shl.b16 	%rs691, %rs71, 1;
	xor.b16  	%rs692, %rs691, 27;
	selp.b16 	%rs693, %rs692, %rs691, %p102;
	and.b16  	%rs694, %rs598, %rs693;
	xor.b16  	%rs695, %rs694, %rs690;
	xor.b16  	%rs696, %rs677, %rs695;
	and.b16  	%rs697, %rs427, %rs25;
	and.b16  	%rs698, %rs431, %rs72;
	xor.b16  	%rs699, %rs698, %rs697;
	and.b16  	%rs700, %rs436, %rs73;
	xor.b16  	%rs701, %rs700, %rs699;
	and.b16  	%rs702, %rs441, %rs74;
	xor.b16  	%rs703, %rs702, %rs701;
	and.b16  	%rs704, %rs446, %rs75;
	xor.b16  	%rs705, %rs704, %rs703;
	and.b16  	%rs706, %rs451, %rs76;
	xor.b16  	%rs707, %rs706, %rs705;
	and.b16  	%rs708, %rs459, %rs77;
	xor.b16  	%rs709, %rs708, %rs707;
	setp.lt.s16 	%p103, %rs77, 0;
	shl.b16 	%rs710, %rs77, 1;
	xor.b16  	%rs711, %rs710, 27;
	selp.b16 	%rs712, %rs711, %rs710, %p103;
	and.b16  	%rs713, %rs465, %rs712;
	xor.b16  	%rs714, %rs713, %rs709;
	and.b16  	%rs715, %rs470, %rs26;
	and.b16  	%rs716, %rs474, %rs78;
	xor.b16  	%rs717, %rs716, %rs715;
	and.b16  	%rs718, %rs479, %rs79;
	xor.b16  	%rs719, %rs718, %rs717;
	and.b16  	%rs720, %rs484, %rs80;
	xor.b16  	%rs721, %rs720, %rs719;
	and.b16  	%rs722, %rs489, %rs81;
	xor.b16  	%rs723, %rs722, %rs721;
	and.b16  	%rs724, %rs494, %rs82;
	xor.b16  	%rs725, %rs724, %rs723;
	and.b16  	%rs726, %rs499, %rs83;
	xor.b16  	%rs727, %rs726, %rs725;
	setp.lt.s16 	%p104, %rs83, 0;
	shl.b16 	%rs728, %rs83, 1;
	xor.b16  	%rs729, %rs728, 27;
	selp.b16 	%rs730, %rs729, %rs728, %p104;
	and.b16  	%rs731, %rs505, %rs730;
	xor.b16  	%rs732, %rs731, %rs727;
	xor.b16  	%rs733, %rs714, %rs732;
	and.b16  	%rs734, %rs511, %rs27;
	and.b16  	%rs735, %rs515, %rs84;
	xor.b16  	%rs736, %rs735, %rs734;
	and.b16  	%rs737, %rs520, %rs85;
	xor.b16  	%rs738, %rs737, %rs736;
	and.b16  	%rs739, %rs525, %rs86;
	xor.b16  	%rs740, %rs739, %rs738;
	and.b16  	%rs741, %rs534, %rs87;
	xor.b16  	%rs742, %rs741, %rs740;
	and.b16  	%rs743, %rs543, %rs88;
	xor.b16  	%rs744, %rs743, %rs742;
	setp.lt.s16 	%p105, %rs88, 0;
	shl.b16 	%rs745, %rs88, 1;
	xor.b16  	%rs746, %rs745, 27;
	selp.b16 	%rs747, %rs746, %rs745, %p105;
	cvt.s16.s8 	%rs748, %rs747;
	and.b16  	%rs749, %rs551, %rs747;
	xor.b16  	%rs750, %rs749, %rs744;
	setp.lt.s16 	%p106, %rs748, 0;
	shl.b16 	%rs751, %rs747, 1;
	xor.b16  	%rs752, %rs751, 27;
	selp.b16 	%rs753, %rs752, %rs751, %p106;
	and.b16  	%rs754, %rs557, %rs753;
	xor.b16  	%rs755, %rs754, %rs750;
	xor.b16  	%rs756, %rs733, %rs755;
	and.b16  	%rs757, %rs563, %rs28;
	and.b16  	%rs758, %rs567, %rs89;
	xor.b16  	%rs759, %rs758, %rs757;
	and.b16  	%rs760, %rs572, %rs90;
	xor.b16  	%rs761, %rs760, %rs759;
	shl.b16 	%rs762, %rs90, 1;
	xor.b16  	%rs763, %rs762, 27;
	selp.b16 	%rs764, %rs763, %rs762, %p64;
	cvt.s16.s8 	%rs765, %rs764;
	and.b16  	%rs766, %rs577, %rs764;
	xor.b16  	%rs767, %rs766, %rs761;
	setp.lt.s16 	%p108, %rs765, 0;
	shl.b16 	%rs768, %rs764, 1;
	xor.b16  	%rs769, %rs768, 27;
	selp.b16 	%rs770, %rs769, %rs768, %p108;
	and.b16  	%rs771, %rs582, %rs770;
	xor.b16  	%rs772, %rs771, %rs767;
	and.b16  	%rs773, %rs587, %rs91;
	xor.b16  	%rs774, %rs773, %rs772;
	setp.lt.s16 	%p109, %rs91, 0;
	shl.b16 	%rs775, %rs91, 1;
	xor.b16  	%rs776, %rs775, 27;
	selp.b16 	%rs777, %rs776, %rs775, %p109;
	cvt.s16.s8 	%rs778, %rs777;
	and.b16  	%rs779, %rs592, %rs777;
	xor.b16  	%rs780, %rs779, %rs774;
	setp.lt.s16 	%p110, %rs778, 0;
	shl.b16 	%rs781, %rs777, 1;
	xor.b16  	%rs782, %rs781, 27;
	selp.b16 	%rs783, %rs782, %rs781, %p110;
	and.b16  	%rs784, %rs598, %rs783;
	xor.b16  	%rs785, %rs784, %rs780;
	xor.b16  	%rs786, %rs756, %rs785;
	and.b16  	%rs787, %rs427, %rs29;
	shl.b16 	%rs788, %rs29, 1;
	xor.b16  	%rs789, %rs788, 27;
	selp.b16 	%rs790, %rs789, %rs788, %p67;
	cvt.s16.s8 	%rs791, %rs790;
	and.b16  	%rs792, %rs431, %rs790;
	xor.b16  	%rs793, %rs792, %rs787;
	setp.lt.s16 	%p112, %rs791, 0;
	shl.b16 	%rs794, %rs790, 1;
	xor.b16  	%rs795, %rs794, 27;
	selp.b16 	%rs796, %rs795, %rs794, %p112;
	cvt.s16.s8 	%rs797, %rs796;
	and.b16  	%rs798, %rs436, %rs796;
	xor.b16  	%rs799, %rs798, %rs793;
	setp.lt.s16 	%p113, %rs797, 0;
	shl.b16 	%rs800, %rs796, 1;
	xor.b16  	%rs801, %rs800, 27;
	selp.b16 	%rs802, %rs801, %rs800, %p113;
	cvt.s16.s8 	%rs803, %rs802;
	and.b16  	%rs804, %rs441, %rs802;
	xor.b16  	%rs805, %rs804, %rs799;
	setp.lt.s16 	%p114, %rs803, 0;
	shl.b16 	%rs806, %rs802, 1;
	xor.b16  	%rs807, %rs806, 27;
	selp.b16 	%rs808, %rs807, %rs806, %p114;
	and.b16  	%rs809, %rs446, %rs808;
	xor.b16  	%rs810, %rs809, %rs805;
	and.b16  	%rs811, %rs451, %rs92;
	xor.b16  	%rs812, %rs811, %rs810;
	setp.lt.s16 	%p115, %rs92, 0;
	shl.b16 	%rs813, %rs92, 1;
	xor.b16  	%rs814, %rs813, 27;
	selp.b16 	%rs815, %rs814, %rs813, %p115;
	cvt.s16.s8 	%rs816, %rs815;
	and.b16  	%rs817, %rs459, %rs815;
	xor.b16  	%rs818, %rs817, %rs812;
	setp.lt.s16 	%p116, %rs816, 0;
	shl.b16 	%rs819, %rs815, 1;
	xor.b16  	%rs820, %rs819, 27;
	selp.b16 	%rs821, %rs820, %rs819, %p116;
	and.b16  	%rs822, %rs465, %rs821;
	xor.b16  	%rs823, %rs822, %rs818;
	and.b16  	%rs824, %rs470, %rs30;
	and.b16  	%rs825, %rs474, %rs93;
	xor.b16  	%rs826, %rs825, %rs824;
	and.b16  	%rs827, %rs479, %rs94;
	xor.b16  	%rs828, %rs827, %rs826;
	and.b16  	%rs829, %rs484, %rs95;
	xor.b16  	%rs830, %rs829, %rs828;
	and.b16  	%rs831, %rs489, %rs96;
	xor.b16  	%rs832, %rs831, %rs830;
	and.b16  	%rs833, %rs494, %rs97;
	xor.b16  	%rs834, %rs833, %rs832;
	and.b16  	%rs835, %rs499, %rs98;
	xor.b16  	%rs836, %rs835, %rs834;
	setp.lt.s16 	%p117, %rs98, 0;
	shl.b16 	%rs837, %rs98, 1;
	xor.b16  	%rs838, %rs837, 27;
	selp.b16 	%rs839, %rs838, %rs837, %p117;
	and.b16  	%rs840, %rs505, %rs839;
	xor.b16  	%rs841, %rs840, %rs836;
	xor.b16  	%rs842, %rs823, %rs841;
	and.b16  	%rs843, %rs511, %rs31;
	and.b16  	%rs844, %rs515, %rs99;
	xor.b16  	%rs845, %rs844, %rs843;
	and.b16  	%rs846, %rs520, %rs100;
	xor.b16  	%rs847, %rs846, %rs845;
	setp.lt.s16 	%p118, %rs100, 0;
	shl.b16 	%rs848, %rs100, 1;
	xor.b16  	%rs849, %rs848, 27;
	selp.b16 	%rs850, %rs849, %rs848, %p118;
	cvt.s16.s8 	%rs851, %rs850;
	and.b16  	%rs852, %rs525, %rs850;
	xor.b16  	%rs853, %rs852, %rs847;
	setp.lt.s16 	%p119, %rs851, 0;
	shl.b16 	%rs854, %rs850, 1;
	xor.b16  	%rs855, %rs854, 27;
	selp.b16 	%rs856, %rs855, %rs854, %p119;
	cvt.s16.s8 	%rs857, %rs856;
	and.b16  	%rs858, %rs534, %rs856;
	xor.b16  	%rs859, %rs858, %rs853;
	setp.lt.s16 	%p120, %rs857, 0;
	shl.b16 	%rs860, %rs856, 1;
	xor.b16  	%rs861, %rs860, 27;
	selp.b16 	%rs862, %rs861, %rs860, %p120;
	cvt.s16.s8 	%rs863, %rs862;
	and.b16  	%rs864, %rs543, %rs862;
	xor.b16  	%rs865, %rs864, %rs859;
	setp.lt.s16 	%p121, %rs863, 0;
	shl.b16 	%rs866, %rs862, 1;
	xor.b16  	%rs867, %rs866, 27;
	selp.b16 	%rs868, %rs867, %rs866, %p121;
	cvt.s16.s8 	%rs869, %rs868;
	and.b16  	%rs870, %rs551, %rs868;
	xor.b16  	%rs871, %rs870, %rs865;
	setp.lt.s16 	%p122, %rs869, 0;
	shl.b16 	%rs872, %rs868, 1;
	xor.b16  	%rs873, %rs872, 27;
	selp.b16 	%rs874, %rs873, %rs872, %p122;
	and.b16  	%rs875, %rs557, %rs874;
	xor.b16  	%rs876, %rs875, %rs871;
	xor.b16  	%rs877, %rs842, %rs876;
	and.b16  	%rs878, %rs563, %rs32;
	and.b16  	%rs879, %rs567, %rs101;
	xor.b16  	%rs880, %rs879, %rs878;
	and.b16  	%rs881, %rs572, %rs102;
	xor.b16  	%rs882, %rs881, %rs880;
	shl.b16 	%rs883, %rs102, 1;
	xor.b16  	%rs884, %rs883, 27;
	selp.b16 	%rs885, %rs884, %rs883, %p82;
	and.b16  	%rs886, %rs577, %rs885;
	xor.b16  	%rs887, %rs886, %rs882;
	and.b16  	%rs888, %rs582, %rs103;
	xor.b16  	%rs889, %rs888, %rs887;
	and.b16  	%rs890, %rs587, %rs104;
	xor.b16  	%rs891, %rs890, %rs889;
	and.b16  	%rs892, %rs592, %rs105;
	xor.b16  	%rs893, %rs892, %rs891;
	setp.lt.s16 	%p124, %rs105, 0;
	shl.b16 	%rs894, %rs105, 1;
	xor.b16  	%rs895, %rs894, 27;
	selp.b16 	%rs896, %rs895, %rs894, %p124;
	and.b16  	%rs897, %rs598, %rs896;
	xor.b16  	%rs898, %rs897, %rs893;
	xor.b16  	%rs899, %rs877, %rs898;
	st.local.u8 	[%rd139+-8], %rs601;
	st.local.u8 	[%rd139+-4], %rs696;
	st.local.u8 	[%rd139], %rs786;
	st.local.u8 	[%rd139+4], %rs899;
	add.s32 	%r166, %r166, 1;
	add.s64 	%rd139, %rd139, 1;
	setp.ne.s32 	%p125, %r166, 4;
	@%p125 bra 	$L__BB0_3;
	ld.param.u64 	%rd135, [_Z14aes_ctr_kernelPKhPhPKjS0_y_param_2];
	shl.b32 	%r56, %r165, 2;
	cvta.to.global.u64 	%rd6, %rd135;
	mul.wide.u32 	%rd74, %r56, 4;
	add.s64 	%rd75, %rd6, %rd74;
	ld.global.u32 	%r57, [%rd75];
	shr.u32 	%r58, %r57, 24;
	ld.local.v4.b32 	{%r59, %r60, %r61, %r62}, [%rd1];
	bfe.u32 	%r63, %r62, 24, 8;
	bfe.u32 	%r64, %r61, 24, 8;
	bfe.u32 	%r65, %r60, 24, 8;
	bfe.u32 	%r66, %r59, 24, 8;
	bfe.u32 	%r67, %r62, 16, 8;
	bfe.u32 	%r68, %r61, 16, 8;
	bfe.u32 	%r69, %r60, 16, 8;
	bfe.u32 	%r70, %r59, 16, 8;
	bfe.u32 	%r71, %r62, 8, 8;
	bfe.u32 	%r72, %r61, 8, 8;
	bfe.u32 	%r73, %r60, 8, 8;
	bfe.u32 	%r74, %r59, 8, 8;
	bfe.u32 	%r75, %r62, 0, 8;
	bfe.u32 	%r76, %r61, 0, 8;
	bfe.u32 	%r77, %r60, 0, 8;
	bfe.u32 	%r78, %r59, 0, 8;
	xor.b32  	%r79, %r78, %r58;
	cvt.u16.u32 	%rs966, %r79;
	shr.u32 	%r80, %r57, 16;
	xor.b32  	%r81, %r77, %r80;
	cvt.u16.u32 	%rs962, %r81;
	shr.u32 	%r82, %r57, 8;
	xor.b32  	%r83, %r76, %r82;
	cvt.u16.u32 	%rs958, %r83;
	xor.b32  	%r84, %r75, %r57;
	cvt.u16.u32 	%rs954, %r84;
	ld.global.u32 	%r85, [%rd75+4];
	shr.u32 	%r86, %r85, 24;
	xor.b32  	%r87, %r74, %r86;
	cvt.u16.u32 	%rs965, %r87;
	shr.u32 	%r88, %r85, 16;
	xor.b32  	%r89, %r73, %r88;
	cvt.u16.u32 	%rs961, %r89;
	shr.u32 	%r90, %r85, 8;
	xor.b32  	%r91, %r72, %r90;
	cvt.u16.u32 	%rs957, %r91;
	xor.b32  	%r92, %r71, %r85;
	cvt.u16.u32 	%rs953, %r92;
	ld.global.u32 	%r93, [%rd75+8];
	shr.u32 	%r94, %r93, 24;
	xor.b32  	%r95, %r70, %r94;
	cvt.u16.u32 	%rs964, %r95;
	shr.u32 	%r96, %r93, 16;
	xor.b32  	%r97, %r69, %r96;
	cvt.u16.u32 	%rs960, %r97;
	shr.u32 	%r98, %r93, 8;
	xor.b32  	%r99, %r68, %r98;
	cvt.u16.u32 	%rs956, %r99;
	xor.b32  	%r100, %r67, %r93;
	cvt.u16.u32 	%rs952, %r100;
	ld.global.u32 	%r101, [%rd75+12];
	shr.u32 	%r102, %r101, 24;
	xor.b32  	%r103, %r66, %r102;
	cvt.u16.u32 	%rs963, %r103;
	shr.u32 	%r104, %r101, 16;
	xor.b32  	%r105, %r65, %r104;
	cvt.u16.u32 	%rs959, %r105;
	shr.u32 	%r106, %r101, 8;
	xor.b32  	%r107, %r64, %r106;
	cvt.u16.u32 	%rs955, %r107;
	xor.b32  	%r108, %r63, %r101;
	cvt.u16.u32 	%rs951, %r108;
	prmt.b32 	%r109, %r100, %r108, 0x3340U;
	prmt.b32 	%r110, %r84, %r92, 0x3340U;
	prmt.b32 	%r111, %r110, %r109, 0x5410U;
	prmt.b32 	%r112, %r99, %r107, 0x3340U;
	prmt.b32 	%r113, %r83, %r91, 0x3340U;
	prmt.b32 	%r114, %r113, %r112, 0x5410U;
	prmt.b32 	%r115, %r97, %r105, 0x3340U;
	prmt.b32 	%r116, %r81, %r89, 0x3340U;
	prmt.b32 	%r117, %r116, %r115, 0x5410U;
	prmt.b32 	%r118, %r95, %r103, 0x3340U;
	prmt.b32 	%r119, %r79, %r87, 0x3340U;
	prmt.b32 	%r120, %r119, %r118, 0x5410U;
	st.local.v4.b32 	[%rd1], {%r120, %r117, %r114, %r111};
	add.s32 	%r165, %r165, 1;
	setp.ne.s32 	%p126, %r165, 10;
	@%p126 bra 	$L__BB0_2;
	ld.param.u64 	%rd137, [_Z14aes_ctr_kernelPKhPhPKjS0_y_param_4];
	cvt.u64.u16 	%rd76, %rs966;
	and.b64  	%rd77, %rd76, 255;
	mov.u64 	%rd78, d_SBOX;
	add.s64 	%rd79, %rd78, %rd77;
	ld.const.u8 	%rs900, [%rd79];
	cvt.u64.u16 	%rd80, %rs965;
	and.b64  	%rd81, %rd80, 255;
	add.s64 	%rd82, %rd78, %rd81;
	ld.const.u8 	%rs901, [%rd82];
	cvt.u64.u16 	%rd83, %rs964;
	and.b64  	%rd84, %rd83, 255;
	add.s64 	%rd85, %rd78, %rd84;
	ld.const.u8 	%rs902, [%rd85];
	cvt.u64.u16 	%rd86, %rs963;
	and.b64  	%rd87, %rd86, 255;
	add.s64 	%rd88, %rd78, %rd87;
	ld.const.u8 	%rs903, [%rd88];
	cvt.u64.u16 	%rd89, %rs962;
	and.b64  	%rd90, %rd89, 255;
	add.s64 	%rd91, %rd78, %rd90;
	ld.const.u8 	%rs904, [%rd91];
	cvt.u64.u16 	%rd92, %rs961;
	and.b64  	%rd93, %rd92, 255;
	add.s64 	%rd94, %rd78, %rd93;
	ld.const.u8 	%rs905, [%rd94];
	cvt.u64.u16 	%rd95, %rs960;
	and.b64  	%rd96, %rd95, 255;
	add.s64 	%rd97, %rd78, %rd96;
	ld.const.u8 	%rs906, [%rd97];
	cvt.u64.u16 	%rd98, %rs959;
	and.b64  	%rd99, %rd98, 255;
	add.s64 	%rd100, %rd78, %rd99;
	ld.const.u8 	%rs907, [%rd100];
	cvt.u64.u16 	%rd101, %rs958;
	and.b64  	%rd102, %rd101, 255;
	add.s64 	%rd103, %rd78, %rd102;
	ld.const.u8 	%rs908, [%rd103];
	cvt.u64.u16 	%rd104, %rs957;
	and.b64  	%rd105, %rd104, 255;
	add.s64 	%rd106, %rd78, %rd105;
	ld.const.u8 	%rs909, [%rd106];
	cvt.u64.u16 	%rd107, %rs956;
	and.b64  	%rd108, %rd107, 255;
	add.s64 	%rd109, %rd78, %rd108;
	ld.const.u8 	%rs910, [%rd109];
	cvt.u64.u16 	%rd110, %rs955;
	and.b64  	%rd111, %rd110, 255;
	add.s64 	%rd112, %rd78, %rd111;
	ld.const.u8 	%rs911, [%rd112];
	cvt.u64.u16 	%rd113, %rs954;
	and.b64  	%rd114, %rd113, 255;
	add.s64 	%rd115, %rd78, %rd114;
	ld.const.u8 	%rs912, [%rd115];
	cvt.u64.u16 	%rd116, %rs953;
	and.b64  	%rd117, %rd116, 255;
	add.s64 	%rd118, %rd78, %rd117;
	ld.const.u8 	%rs913, [%rd118];
	cvt.u64.u16 	%rd119, %rs952;
	and.b64  	%rd120, %rd119, 255;
	add.s64 	%rd121, %rd78, %rd120;
	ld.const.u8 	%rs914, [%rd121];
	cvt.u64.u16 	%rd122, %rs951;
	and.b64  	%rd123, %rd122, 255;
	add.s64 	%rd124, %rd78, %rd123;
	ld.const.u8 	%rs915, [%rd124];
	ld.global.u32 	%r121, [%rd6+160];
	shr.u32 	%r122, %r121, 24;
	cvt.u16.u32 	%rs916, %r122;
	xor.b16  	%rs917, %rs900, %rs916;
	{ .reg .b16 tmp; mov.b32 {tmp, %rs918}, %r121; }
	xor.b16  	%rs919, %rs905, %rs918;
	shr.u32 	%r123, %r121, 8;
	cvt.u16.u32 	%rs920, %r123;
	xor.b16  	%rs921, %rs910, %rs920;
	cvt.u16.u32 	%rs922, %r121;
	xor.b16  	%rs923, %rs915, %rs922;
	ld.global.u32 	%r124, [%rd6+164];
	shr.u32 	%r125, %r124, 24;
	cvt.u16.u32 	%rs924, %r125;
	xor.b16  	%rs925, %rs901, %rs924;
	{ .reg .b16 tmp; mov.b32 {tmp, %rs926}, %r124; }
	xor.b16  	%rs927, %rs906, %rs926;
	shr.u32 	%r126, %r124, 8;
	cvt.u16.u32 	%rs928, %r126;
	xor.b16  	%rs929, %rs911, %rs928;
	cvt.u16.u32 	%rs930, %r124;
	xor.b16  	%rs931, %rs912, %rs930;
	ld.global.u32 	%r127, [%rd6+168];
	shr.u32 	%r128, %r127, 24;
	cvt.u16.u32 	%rs932, %r128;
	xor.b16  	%rs933, %rs902, %rs932;
	{ .reg .b16 tmp; mov.b32 {tmp, %rs934}, %r127; }
	xor.b16  	%rs935, %rs907, %rs934;
	shr.u32 	%r129, %r127, 8;
	cvt.u16.u32 	%rs936, %r129;
	xor.b16  	%rs937, %rs908, %rs936;
	cvt.u16.u32 	%rs938, %r127;
	xor.b16  	%rs939, %rs913, %rs938;
	ld.global.u32 	%r130, [%rd6+172];
	shr.u32 	%r131, %r130, 24;
	cvt.u16.u32 	%rs940, %r131;
	xor.b16  	%rs941, %rs903, %rs940;
	{ .reg .b16 tmp; mov.b32 {tmp, %rs942}, %r130; }
	xor.b16  	%rs943, %rs904, %rs942;
	shr.u32 	%r132, %r130, 8;
	cvt.u16.u32 	%rs944, %r132;
	xor.b16  	%rs945, %rs909, %rs944;
	cvt.u16.u32 	%rs946, %r130;
	xor.b16  	%rs947, %rs914, %rs946;
	cvt.u32.u16 	%r133, %rs947;
	cvt.u32.u16 	%r134, %rs945;
	prmt.b32 	%r135, %r134, %r133, 0x3340U;
	cvt.u32.u16 	%r136, %rs943;
	cvt.u32.u16 	%r137, %rs941;
	prmt.b32 	%r138, %r137, %r136, 0x3340U;
	prmt.b32 	%r139, %r138, %r135, 0x5410U;
	cvt.u32.u16 	%r140, %rs939;
	cvt.u32.u16 	%r141, %rs937;
	prmt.b32 	%r142, %r141, %r140, 0x3340U;
	cvt.u32.u16 	%r143, %rs935;
	cvt.u32.u16 	%r144, %rs933;
	prmt.b32 	%r145, %r144, %r143, 0x3340U;
	prmt.b32 	%r146, %r145, %r142, 0x5410U;
	cvt.u32.u16 	%r147, %rs931;
	cvt.u32.u16 	%r148, %rs929;
	prmt.b32 	%r149, %r148, %r147, 0x3340U;
	cvt.u32.u16 	%r150, %rs927;
	cvt.u32.u16 	%r151, %rs925;
	prmt.b32 	%r152, %r151, %r150, 0x3340U;
	prmt.b32 	%r153, %r152, %r149, 0x5410U;
	cvt.u32.u16 	%r154, %rs923;
	cvt.u32.u16 	%r155, %rs921;
	prmt.b32 	%r156, %r155, %r154, 0x3340U;
	cvt.u32.u16 	%r157, %rs919;
	cvt.u32.u16 	%r158, %rs917;
	prmt.b32 	%r159, %r158, %r157, 0x3340U;
	prmt.b32 	%r160, %r159, %r156, 0x5410U;
	st.local.v4.b32 	[%rd2], {%r160, %r153, %r146, %r139};
	mov.u32 	%r161, %ctaid.x;
	mov.u32 	%r162, %ntid.x;
	mov.u32 	%r163, %tid.x;
	mad.lo.s32 	%r164, %r161, %r162, %r163;
	mul.wide.u32 	%rd7, %r164, 16;
	setp.ge.u64 	%p127, %rd7, %rd137;
	@%p127 bra 	$L__BB0_8;
	ld.param.u64 	%rd133, [_Z14aes_ctr_kernelPKhPhPKjS0_y_param_1];
	ld.param.u64 	%rd132, [_Z14aes_ctr_kernelPKhPhPKjS0_y_param_0];
	add.s64 	%rd8, %rd7, 1;
	cvta.to.global.u64 	%rd126, %rd133;
	add.s64 	%rd9, %rd126, %rd7;
	cvta.to.global.u64 	%rd127, %rd132;
	add.s64 	%rd10, %rd127, %rd7;
	mov.b64 	%rd140, 0;
$L__BB0_7:
	ld.param.u64 	%rd138, [_Z14aes_ctr_kernelPKhPhPKjS0_y_param_4];
	add.s64 	%rd128, %rd10, %rd140;
	ld.global.u8 	%rs948, [%rd128];
	add.s64 	%rd129, %rd2, %rd140;
	ld.local.u8 	%rs949, [%rd129];
	xor.b16  	%rs950, %rs949, %rs948;
	add.s64 	%rd130, %rd9, %rd140;
	st.global.u8 	[%rd130], %rs950;
	add.s64 	%rd12, %rd140, 1;
	setp.lt.u64 	%p128, %rd140, 15;
	add.s64 	%rd131, %rd8, %rd140;
	setp.lt.u64 	%p129, %rd131, %rd138;
	and.pred  	%p130, %p128, %p129;
	mov.u64 	%rd140, %rd12;
	@%p130 bra 	$L__BB0_7;
$L__BB0_8:
	ret;

}


// ===== COMPILED SASS (sm_100) =====

	.target	sm_100

	.elftype	@"ET_EXEC"


//--------------------- .note.nv.tkinfo           --------------------------
	.section	.note.nv.tkinfo,"",@"SHT_NOTE"
	.sectionflags	@"SHF_NOTE_NV_TKINFO"
	.tkinfo
        /*0018*/ 	.word	0x00000002
        /*0030*/ 	.string	""
        /*0030*/ 	.string	"ptxas"
        /*0030*/ 	.string	"Cuda compilation tools, release 13.0, V13.0.88"
        /*0030*/ 	.string	"Build cuda_13.0.r13.0/compiler.36424714_0"
        /*0030*/ 	.string	"-arch sm_100 -m 64 "



//--------------------- .note.nv.cuinfo           --------------------------
	.section	.note.nv.cuinfo,"",@"SHT_NOTE"
	.sectionflags	@"SHF_NOTE_NV_CUINFO"
        /*0018*/ 	.short	0x0002
        /*001a*/ 	.short	0x0064
        /*001c*/ 	.short	0x0082
	.zero		2


//--------------------- .nv.info                  --------------------------
	.section	.nv.info,"",@"SHT_CUDA_INFO"
	.align	4


	//----- nvinfo : EIATTR_REGCOUNT
	.align		4
        /*0000*/ 	.byte	0x04, 0x2f
        /*0002*/ 	.short	(.L_4 - .L_3)
	.align		4
.L_3:
        /*0004*/ 	.word	index@(_Z14aes_ctr_kernelPKhPhPKjS0_y)
        /*0008*/ 	.word	0x0000004f


	//----- nvinfo : EIATTR_FRAME_SIZE
	.align		4
.L_4:
        /*000c*/ 	.byte	0x04, 0x11
        /*000e*/ 	.short	(.L_6 - .L_5)
	.align		4
.L_5:
        /*0010*/ 	.word	index@(_Z14aes_ctr_kernelPKhPhPKjS0_y)
        /*0014*/ 	.word	0x00000020


	//----- nvinfo : EIATTR_MIN_STACK_SIZE
	.align		4
.L_6:
        /*0018*/ 	.byte	0x04, 0x12
        /*001a*/ 	.short	(.L_8 - .L_7)
	.align		4
.L_7:
        /*001c*/ 	.word	index@(_Z14aes_ctr_kernelPKhPhPKjS0_y)
        /*0020*/ 	.word	0x00000020
.L_8:


//--------------------- .nv.compat                --------------------------
	.section	.nv.compat,"",@"SHT_CUDA_COMPAT_INFO"
	.align	4
        /*0000*/ 	.byte	0x02, 0x09, 0x00, 0x00, 0x02, 0x02, 0x01, 0x00, 0x02, 0x05, 0x05, 0x00, 0x03, 0x07, 0x01, 0x01
        /*0010*/ 	.byte	0x02, 0x03, 0x00, 0x00, 0x02, 0x06, 0x01, 0x00, 0x04, 0x0b, 0x08, 0x00, 0x09, 0x00, 0x00, 0x00
        /*0020*/ 	.byte	0x00, 0x00, 0x00, 0x00


//--------------------- .nv.info._Z14aes_ctr_kernelPKhPhPKjS0_y --------------------------
	.section	.nv.info._Z14aes_ctr_kernelPKhPhPKjS0_y,"",@"SHT_CUDA_INFO"
	.sectionflags	@""
	.align	4


	//----- nvinfo : EIATTR_CUDA_API_VERSION
	.align		4
        /*0000*/ 	.byte	0x04, 0x37
        /*0002*/ 	.short	(.L_10 - .L_9)
.L_9:
        /*0004*/ 	.word	0x00000082


	//----- nvinfo : EIATTR_KPARAM_INFO
	.align		4
.L_10:
        /*0008*/ 	.byte	0x04, 0x17
        /*000a*/ 	.short	(.L_12 - .L_11)
.L_11:
        /*000c*/ 	.word	0x00000000
        /*0010*/ 	.short	0x0004
        /*0012*/ 	.short	0x0020
        /*0014*/ 	.byte	0x00, 0xf0, 0x21, 0x00


	//----- nvinfo : EIATTR_KPARAM_INFO
	.align		4
.L_12:
        /*0018*/ 	.byte	0x04, 0x17
        /*001a*/ 	.short	(.L_14 - .L_13)
.L_13:
        /*001c*/ 	.word	0x00000000
        /*0020*/ 	.short	0x0003
        /*0022*/ 	.short	0x0018
        /*0024*/ 	.byte	0x00, 0xf5, 0x21, 0x00


	//----- nvinfo : EIATTR_KPARAM_INFO
	.align		4
.L_14:
        /*0028*/ 	.byte	0x04, 0x17
        /*002a*/ 	.short	(.L_16 - .L_15)
.L_15:
        /*002c*/ 	.word	0x00000000
        /*0030*/ 	.short	0x0002
        /*0032*/ 	.short	0x0010
        /*0034*/ 	.byte	0x00, 0xf5, 0x21, 0x00


	//----- nvinfo : EIATTR_KPARAM_INFO
	.align		4
.L_16:
        /*0038*/ 	.byte	0x04, 0x17
        /*003a*/ 	.short	(.L_18 - .L_17)
.L_17:
        /*003c*/ 	.word	0x00000000
        /*0040*/ 	.short	0x0001
        /*0042*/ 	.short	0x0008
        /*0044*/ 	.byte	0x00, 0xf5, 0x21, 0x00


	//----- nvinfo : EIATTR_KPARAM_INFO
	.align		4
.L_18:
        /*0048*/ 	.byte	0x04, 0x17
        /*004a*/ 	.short	(.L_20 - .L_19)
.L_19:
        /*004c*/ 	.word	0x00000000
        /*0050*/ 	.short	0x0000
        /*0052*/ 	.short	0x0000
        /*0054*/ 	.byte	0x00, 0xf5, 0x21, 0x00


	//----- nvinfo : EIATTR_SPARSE_MMA_MASK
	.align		4
.L_20:
        /*0058*/ 	.byte	0x03, 0x50
        /*005a*/ 	.short	0x0000


	//----- nvinfo : EIATTR_MAXREG_COUNT
	.align		4
        /*005c*/ 	.byte	0x03, 0x1b
        /*005e*/ 	.short	0x00ff


	//----- nvinfo : EIATTR_MERCURY_ISA_VERSION
	.align		4
        /*0060*/ 	.byte	0x03, 0x5f
        /*0062*/ 	.short	0x0101


	//----- nvinfo : EIATTR_VRC_CTA_INIT_COUNT
	.align		4
        /*0064*/ 	.byte	0x02, 0x4a
	.zero		1
	.zero		1


	//----- nvinfo : EIATTR_EXIT_INSTR_OFFSETS
	.align		4
        /*0068*/ 	.byte	0x04, 0x1c
        /*006a*/ 	.short	(.L_22 - .L_21)


	//   ....[0]....
.L_21:
        /*006c*/ 	.word	0x000000e0


	//   ....[1]....
        /*0070*/ 	.word	0x00004fa0


	//   ....[2]....
        /*0074*/ 	.word	0x00005180


	//----- nvinfo : EIATTR_CRS_STACK_SIZE
	.align		4
.L_22:
        /*0078*/ 	.byte	0x04, 0x1e
        /*007a*/ 	.short	(.L_24 - .L_23)
.L_23:
        /*007c*/ 	.word	0x00000000


	//----- nvinfo : EIATTR_CBANK_PARAM_SIZE
	.align		4
.L_24:
        /*0080*/ 	.byte	0x03, 0x19
        /*0082*/ 	.short	0x0028


	//----- nvinfo : EIATTR_PARAM_CBANK
	.align		4
        /*0084*/ 	.byte	0x04, 0x0a
        /*0086*/ 	.short	(.L_26 - .L_25)
	.align		4
.L_25:
        /*0088*/ 	.word	index@(.nv.constant0._Z14aes_ctr_kernelPKhPhPKjS0_y)
        /*008c*/ 	.short	0x0380
        /*008e*/ 	.short	0x0028


	//----- nvinfo : EIATTR_SW_WAR
	.align		4
.L_26:
        /*0090*/ 	.byte	0x04, 0x36
        /*0092*/ 	.short	(.L_28 - .L_27)
.L_27:
        /*0094*/ 	.word	0x00000008
.L_28:


//--------------------- .nv.callgraph             --------------------------
	.section	.nv.callgraph,"",@"SHT_CUDA_CALLGRAPH"
	.align	4
	.sectionentsize	8
	.align		4
        /*0000*/ 	.word	0x00000000
	.align		4
        /*0004*/ 	.word	0xffffffff
	.align		4
        /*0008*/ 	.word	0x00000000
	.align		4
        /*000c*/ 	.word	0xfffffffe
	.align		4
        /*0010*/ 	.word	0x00000000
	.align		4
        /*0014*/ 	.word	0xfffffffd
	.align		4
        /*0018*/ 	.word	0x00000000
	.align		4
        /*001c*/ 	.word	0xfffffffc


//--------------------- .nv.constant3             --------------------------
	.section	.nv.constant3,"a",@progbits
.nv.constant3:
	.type		d_SBOX,@object
	.size		d_SBOX,(d_RCON - d_SBOX)
d_SBOX:
	.zero		256
	.type		d_RCON,@object
	.size		d_RCON,(d_MIX_COLUMNS_MATRIX - d_RCON)
d_RCON:
	.zero		10
	.type		d_MIX_COLUMNS_MATRIX,@object
	.size		d_MIX_COLUMNS_MATRIX,(.L_2 - d_MIX_COLUMNS_MATRIX)
d_MIX_COLUMNS_MATRIX:
	.zero		16
.L_2:


//--------------------- .text._Z14aes_ctr_kernelPKhPhPKjS0_y --------------------------
	.section	.text._Z14aes_ctr_kernelPKhPhPKjS0_y,"ax",@progbits
	.align	128
        .global         _Z14aes_ctr_kernelPKhPhPKjS0_y
        .type           _Z14aes_ctr_kernelPKhPhPKjS0_y,@function
        .size           _Z14aes_ctr_kernelPKhPhPKjS0_y,(.L_x_4 - _Z14aes_ctr_kernelPKhPhPKjS0_y)
        .other          _Z14aes_ctr_kernelPKhPhPKjS0_y,@"STO_CUDA_ENTRY STV_DEFAULT"
_Z14aes_ctr_kernelPKhPhPKjS0_y:
.text._Z14aes_ctr_kernelPKhPhPKjS0_y:
[----:B------:R-:W0:Y:S01]  /*0000*/  LDC R1, c[0x0][0x37c] ;  /* 0x0000df00ff017b82 */ /* 0x000e220000000800 */
[----:B------:R-:W1:Y:S01]  /*0010*/  S2R R3, SR_TID.X ;  /* 0x0000000000037919 */ /* 0x000e620000002100 */
[----:B------:R-:W2:Y:S06]  /*0020*/  LDCU.64 UR4, c[0x0][0x3a0] ;  /* 0x00007400ff0477ac */ /* 0x000eac0008000a00 */
[----:B------:R-:W1:Y:S01]  /*0030*/  S2UR UR6, SR_CTAID.X ;  /* 0x00000000000679c3 */ /* 0x000e620000002500 */
[----:B0-----:R-:W-:-:S07]  /*0040*/  VIADD R1, R1, 0xffffffe0 ;  /* 0xffffffe001017836 */ /* 0x001fce0000000000 */
[----:B------:R-:W1:Y:S01]  /*0050*/  LDC R6, c[0x0][0x360] ;  /* 0x0000d800ff067b82 */ /* 0x000e620000000800 */
[----:B--2---:R-:W-:-:S04]  /*0060*/  UIADD3 UR4, UP0, UPT, UR4, 0xf, URZ ;  /* 0x0000000f04047890 */ /* 0x004fc8000ff1e0ff */
[----:B------:R-:W-:-:S04]  /*0070*/  UIADD3.X UR5, UPT, UPT, URZ, UR5, URZ, UP0, !UPT ;  /* 0x00000005ff057290 */ /* 0x000fc800087fe4ff */
[----:B------:R-:W-:Y:S02]  /*0080*/  USHF.R.U64 UR4, UR4, 0x4, UR5 ;  /* 0x0000000404047899 */ /* 0x000fe40008001205 */
[----:B------:R-:W-:Y:S01]  /*0090*/  USHF.R.U32.HI UR5, URZ, 0x4, UR5 ;  /* 0x00000004ff057899 */ /* 0x000fe20008011605 */
[----:B-1----:R-:W-:-:S05]  /*00a0*/  IMAD R6, R6, UR6, R3 ;  /* 0x0000000606067c24 */ /* 0x002fca000f8e0203 */
[----:B------:R-:W-:Y:S01]  /*00b0*/  IMAD.U32 R0, RZ, RZ, UR5 ;  /* 0x00000005ff007e24 */ /* 0x000fe2000f8e00ff */
[----:B------:R-:W-:-:S04]  /*00c0*/  ISETP.LT.U32.AND P0, PT, R6, UR4, PT ;  /* 0x0000000406007c0c */ /* 0x000fc8000bf01070 */
[----:B------:R-:W-:-:S13]  /*00d0*/  ISETP.GT.U32.AND.EX P0, PT, R0, RZ, PT, P0 ;  /* 0x000000ff0000720c */ /* 0x000fda0003f04100 */
[----:B------:R-:W-:Y:S05]  /*00e0*/  @!P0 EXIT ;  /* 0x000000000000894d */ /* 0x000fea0003800000 */
[----:B------:R-:W0:Y:S01]  /*00f0*/  LDC.64 R4, c[0x0][0x390] ;  /* 0x0000e400ff047b82 */ /* 0x000e220000000a00 */
[----:B------:R-:W0:Y:S01]  /*0100*/  LDCU.64 UR4, c[0x0][0x358] ;  /* 0x00006b00ff0477ac */ /* 0x000e220008000a00 */
[----:B------:R-:W1:Y:S06]  /*0110*/  LDCU.U8 UR6, c[0x3][0x10c] ;  /* 0x00c02180ff0677ac */ /* 0x000e6c0008000000 */
[----:B------:R-:W2:Y:S01]  /*0120*/  LDC.64 R2, c[0x0][0x398] ;  /* 0x0000e600ff027b82 */ /* 0x000ea20000000a00 */
[----:B------:R-:W3:Y:S01]  /*0130*/  LDCU.U8 UR7, c[0x3][0x10d] ;  /* 0x00c021a0ff0777ac */ /* 0x000ee20008000000 */
[----:B------:R-:W4:Y:S01]  /*0140*/  LDCU.U8 UR9, c[0x3][0x10f] ;  /* 0x00c021e0ff0977ac */ /* 0x000f220008000000 */
[----:B------:R-:W5:Y:S01]  /*0150*/  LDCU.U8 UR8, c[0x3][0x10e] ;  /* 0x00c021c0ff0877ac */ /* 0x000f620008000000 */
[----:B------:R-:W5:Y:S01]  /*0160*/  LDCU.U8 UR11, c[0x3][0x111] ;  /* 0x00c02220ff0b77ac */ /* 0x000f620008000000 */
[----:B0-----:R-:W5:Y:S01]  /*0170*/  LDG.E R18, desc[UR4][R4.64] ;  /* 0x0000000404127981 */ /* 0x001f62000c1e1900 */
[----:B------:R-:W0:Y:S03]  /*0180*/  LDCU.U8 UR13, c[0x3][0x114] ;  /* 0x00c02280ff0d77ac */ /* 0x000e260008000000 */
[----:B------:R-:W5:Y:S01]  /*0190*/  LDG.E R23, desc[UR4][R4.64+0xc] ;  /* 0x00000c0404177981 */ /* 0x000f62000c1e1900 */
[----:B------:R-:W0:Y:S03]  /*01a0*/  LDCU.U8 UR10, c[0x3][0x110] ;  /* 0x00c02200ff0a77ac */ /* 0x000e260008000000 */
[----:B--2---:R-:W2:Y:S04]  /*01b0*/  LDG.E.U8 R55, desc[UR4][R2.64] ;  /* 0x0000000402377981 */ /* 0x004ea8000c1e1100 */
[----:B------:R-:W2:Y:S04]  /*01c0*/  LDG.E.U8 R11, desc[UR4][R2.64+0x4] ;  /* 0x00000404020b7981 */ /* 0x000ea8000c1e1100 */
[----:B------:R-:W2:Y:S04]  /*01d0*/  LDG.E.U8 R7, desc[UR4][R2.64+0x1] ;  /* 0x0000010402077981 */ /* 0x000ea8000c1e1100 */
[----:B------:R-:W2:Y:S04]  /*01e0*/  LDG.E R19, desc[UR4][R4.64+0x4] ;  /* 0x0000040404137981 */ /* 0x000ea8000c1e1900 */
[----:B------:R-:W2:Y:S04]  /*01f0*/  LDG.E.U8 R13, desc[UR4][R2.64+0x5] ;  /* 0x00000504020d7981 */ /* 0x000ea8000c1e1100 */
[----:B------:R-:W2:Y:S04]  /*0200*/  LDG.E.U8 R15, desc[UR4][R2.64+0x6] ;  /* 0x00000604020f7981 */ /* 0x000ea8000c1e1100 */
[----:B------:R-:W2:Y:S04]  /*0210*/  LDG.E R21, desc[UR4][R4.64+0x8] ;  /* 0x0000080404157981 */ /* 0x000ea8000c1e1900 */
[----:B------:R-:W2:Y:S04]  /*0220*/  LDG.E.U8 R10, desc[UR4][R2.64+0x2] ;  /* 0x00000204020a7981 */ /* 0x000ea8000c1e1100 */
[----:B------:R-:W2:Y:S04]  /*0230*/  LDG.E.U8 R17, desc[UR4][R2.64+0x9] ;  /* 0x0000090402117981 */ /* 0x000ea8000c1e1100 */
[----:B------:R-:W2:Y:S04]  /*0240*/  LDG.E.U8 R25, desc[UR4][R2.64+0xa] ;  /* 0x00000a0402197981 */ /* 0x000ea8000c1e1100 */
[----:B------:R-:W2:Y:S04]  /*0250*/  LDG.E.U8 R0, desc[UR4][R2.64+0x8] ;  /* 0x0000080402007981 */ /* 0x000ea8000c1e1100 */
[----:B------:R-:W2:Y:S04]  /*0260*/  LDG.E.U8 R9, desc[UR4][R2.64+0x3] ;  /* 0x0000030402097981 */ /* 0x000ea8000c1e1100 */
[----:B------:R-:W2:Y:S04]  /*0270*/  LDG.E.U8 R32, desc[UR4][R2.64+0xb] ;  /* 0x00000b0402207981 */ /* 0x000ea8000c1e1100 */
[----:B------:R1:W2:Y:S02]  /*0280*/  LDG.E.U8 R14, desc[UR4][R2.64+0x7] ;  /* 0x00000704020e7981 */ /* 0x0002a4000c1e1100 */
[----:B-1----:R-:W1:Y:S02]  /*0290*/  LDC.U8 R3, c[0x3][0x113] ;  /* 0x00c044c0ff037b82 */ /* 0x002e640000000000 */
[----:B-1----:R-:W-:-:S02]  /*02a0*/  PRMT R2, R3, 0x8880, RZ ;  /* 0x0000888003027816 */ /* 0x002fc400000000ff */
[----:B------:R-:W-:Y:S02]  /*02b0*/  PRMT R16, R3, 0x8880, RZ ;  /* 0x0000888003107816 */ /* 0x000fe400000000ff */
[----:B------:R-:W-:Y:S02]  /*02c0*/  ISETP.GE.AND P0, PT, R2, RZ, PT ;  /* 0x000000ff0200720c */ /* 0x000fe40003f06270 */
[----:B------:R-:W-:-:S05]  /*02d0*/  PRMT R16, R16, 0x7710, RZ ;  /* 0x0000771010107816 */ /* 0x000fca00000000ff */
[----:B------:R-:W-:-:S06]  /*02e0*/  IMAD.SHL.U32 R24, R16, 0x2, RZ ;  /* 0x0000000210187824 */ /* 0x000fcc00078e00ff */
[----:B------:R-:W-:-:S04]  /*02f0*/  @!P0 LOP3.LUT R24, R24, 0x1b, RZ, 0x3c, !PT ;  /* 0x0000001b18188812 */ /* 0x000fc800078e3cff */
[----:B------:R-:W-:-:S04]  /*0300*/  PRMT R2, R24, 0x8880, RZ ;  /* 0x0000888018027816 */ /* 0x000fc800000000ff */
[----:B------:R-:W-:Y:S01]  /*0310*/  ISETP.GE.AND P0, PT, R2, RZ, PT ;  /* 0x000000ff0200720c */ /* 0x000fe20003f06270 */
[----:B------:R-:W-:-:S12]  /*0320*/  IMAD.SHL.U32 R4, R24, 0x2, RZ ;  /* 0x0000000218047824 */ /* 0x000fd800078e00ff */
[----:B------:R-:W-:-:S04]  /*0330*/  @!P0 LOP3.LUT R4, R4, 0x1b, RZ, 0x3c, !PT ;  /* 0x0000001b04048812 */ /* 0x000fc800078e3cff */
[C---:B------:R-:W-:Y:S01]  /*0340*/  PRMT R5, R4.reuse, 0x8880, RZ ;  /* 0x0000888004057816 */ /* 0x040fe200000000ff */
[----:B------:R-:W-:Y:S01]  /*0350*/  IMAD.SHL.U32 R34, R4, 0x2, RZ ;  /* 0x0000000204227824 */ /* 0x000fe200078e00ff */
[----:B------:R-:W1:Y:S01]  /*0360*/  LDCU.U8 UR4, c[0x3][0x10a] ;  /* 0x00c02140ff0477ac */ /* 0x000e620008000000 */
[----:B------:R-:W3:Y:S01]  /*0370*/  LDCU.U8 UR5, c[0x3][0x10b] ;  /* 0x00c02160ff0577ac */ /* 0x000ee20008000000 */
[----:B------:R-:W0:Y:S01]  /*0380*/  LDCU.U8 UR12, c[0x3][0x112] ;  /* 0x00c02240ff0c77ac */ /* 0x000e220008000000 */
[----:B------:R-:W-:Y:S02]  /*0390*/  UPRMT UR16, UR6, 0x8880, URZ ;  /* 0x0000888006107896 */ /* 0x000fe400080000ff */
[----:B------:R-:W-:Y:S02]  /*03a0*/  UPRMT UR26, UR6, 0x8880, URZ ;  /* 0x00008880061a7896 */ /* 0x000fe400080000ff */
[----:B-1----:R-:W-:Y:S02]  /*03b0*/  UPRMT UR14, UR4, 0x8880, URZ ;  /* 0x00008880040e7896 */ /* 0x002fe400080000ff */
[----:B------:R-:W-:-:S02]  /*03c0*/  UPRMT UR24, UR4, 0x8880, URZ ;  /* 0x0000888004187896 */ /* 0x000fc400080000ff */
[----:B---3--:R-:W-:Y:S02]  /*03d0*/  UPRMT UR15, UR5, 0x8880, URZ ;  /* 0x00008880050f7896 */ /* 0x008fe400080000ff */
[----:B------:R-:W-:Y:S02]  /*03e0*/  UPRMT UR25, UR5, 0x8880, URZ ;  /* 0x0000888005197896 */ /* 0x000fe400080000ff */
[----:B------:R-:W-:Y:S02]  /*03f0*/  UPRMT UR4, UR14, 0x7710, URZ ;  /* 0x000077100e047896 */ /* 0x000fe400080000ff */
[----:B------:R-:W-:Y:S01]  /*0400*/  UPRMT UR5, UR15, 0x7710, URZ ;  /* 0x000077100f057896 */ /* 0x000fe200080000ff */
[----:B------:R-:W-:Y:S01]  /*0410*/  UMOV UR14, UR24 ;  /* 0x00000018000e7c82 */ /* 0x000fe20008000000 */
[----:B------:R-:W-:Y:S01]  /*0420*/  UPRMT UR6, UR16, 0x7710, URZ ;  /* 0x0000771010067896 */ /* 0x000fe200080000ff */
[----:B------:R-:W-:Y:S02]  /*0430*/  UMOV UR15, UR25 ;  /* 0x00000019000f7c82 */ /* 0x000fe40008000000 */
[----:B------:R-:W-:Y:S01]  /*0440*/  UMOV UR16, UR26 ;  /* 0x0000001a00107c82 */ /* 0x000fe20008000000 */
[----:B------:R-:W-:-:S02]  /*0450*/  UISETP.GE.AND UP1, UPT, UR14, URZ, UPT ;  /* 0x000000ff0e00728c */ /* 0x000fc4000bf26270 */
[----:B------:R-:W-:Y:S02]  /*0460*/  UISETP.GE.AND UP6, UPT, UR15, URZ, UPT ;  /* 0x000000ff0f00728c */ /* 0x000fe4000bfc6270 */
[----:B------:R-:W-:Y:S02]  /*0470*/  UISETP.GE.AND UP5, UPT, UR16, URZ, UPT ;  /* 0x000000ff1000728c */ /* 0x000fe4000bfa6270 */
[----:B------:R-:W-:Y:S02]  /*0480*/  UPRMT UR17, UR7, 0x8880, URZ ;  /* 0x0000888007117896 */ /* 0x000fe400080000ff */
[----:B------:R-:W-:Y:S02]  /*0490*/  UPRMT UR27, UR7, 0x8880, URZ ;  /* 0x00008880071b7896 */ /* 0x000fe400080000ff */
[----:B----4-:R-:W-:Y:S02]  /*04a0*/  UPRMT UR19, UR9, 0x8880, URZ ;  /* 0x0000888009137896 */ /* 0x010fe400080000ff */
[----:B------:R-:W-:-:S02]  /*04b0*/  UPRMT UR29, UR9, 0x8880, URZ ;  /* 0x00008880091d7896 */ /* 0x000fc400080000ff */
[----:B-----5:R-:W-:Y:S02]  /*04c0*/  UPRMT UR18, UR8, 0x8880, URZ ;  /* 0x0000888008127896 */ /* 0x020fe400080000ff */
[----:B------:R-:W-:Y:S02]  /*04d0*/  UPRMT UR28, UR8, 0x8880, URZ ;  /* 0x00008880081c7896 */ /* 0x000fe400080000ff */
[----:B------:R-:W-:Y:S01]  /*04e0*/  UPRMT UR21, UR11, 0x8880, URZ ;  /* 0x000088800b157896 */ /* 0x000fe200080000ff */
[----:B------:R-:W-:Y:S02]  /*04f0*/  SHF.R.U32.HI R2, RZ, 0x18, R18 ;  /* 0x00000018ff027819 */ /* 0x000fe40000011612 */
[----:B--2---:R-:W-:Y:S02]  /*0500*/  PRMT R8, R11, 0x7604, R55 ;  /* 0x000076040b087816 */ /* 0x004fe40000000037 */
[----:B------:R-:W-:Y:S02]  /*0510*/  LOP3.LUT R55, R55, R2, RZ, 0x3c, !PT ;  /* 0x0000000237377212 */ /* 0x000fe400078e3cff */
[----:B------:R-:W-:-:S04]  /*0520*/  PRMT R2, R18, 0x7632, R2 ;  /* 0x0000763212027816 */ /* 0x000fc80000000002 */
[----:B------:R-:W-:Y:S01]  /*0530*/  LOP3.LUT R12, R7, R2, RZ, 0x3c, !PT ;  /* 0x00000002070c7212 */ /* 0x000fe200078e3cff */
[----:B------:R-:W-:-:S05]  /*0540*/  IMAD.MOV.U32 R2, RZ, RZ, R5 ;  /* 0x000000ffff027224 */ /* 0x000fca00078e0005 */
[----:B------:R-:W-:Y:S02]  /*0550*/  ISETP.GE.AND P0, PT, R2, RZ, PT ;  /* 0x000000ff0200720c */ /* 0x000fe40003f06270 */
[----:B------:R-:W-:Y:S02]  /*0560*/  LOP3.LUT R3, R6, R23, RZ, 0x3c, !PT ;  /* 0x0000001706037212 */ /* 0x000fe400078e3cff */
[----:B------:R-:W-:Y:S02]  /*0570*/  SHF.R.U32.HI R6, RZ, 0x18, R19 ;  /* 0x00000018ff067819 */ /* 0x000fe40000011613 */
[----:B------:R-:W-:Y:S01]  /*0580*/  PRMT R2, R19, 0x7632, R2 ;  /* 0x0000763213027816 */ /* 0x000fe20000000002 */
[----:B------:R1:W-:Y:S01]  /*0590*/  STL.U16 [R1], R8 ;  /* 0x0000000801007387 */ /* 0x0003e20000100400 */
[----:B------:R-:W-:Y:S02]  /*05a0*/  LOP3.LUT R6, R11, R6, RZ, 0x3c, !PT ;  /* 0x000000060b067212 */ /* 0x000fe400078e3cff */
[----:B------:R-:W-:-:S02]  /*05b0*/  LOP3.LUT R11, R13, R2, RZ, 0x3c, !PT ;  /* 0x000000020d0b7212 */ /* 0x000fc400078e3cff */
[----:B------:R-:W-:Y:S02]  /*05c0*/  SHF.R.U32.HI R2, RZ, 0x8, R19 ;  /* 0x00000008ff027819 */ /* 0x000fe40000011613 */
[----:B------:R-:W-:Y:S01]  /*05d0*/  @!P0 LOP3.LUT R34, R34, 0x1b, RZ, 0x3c, !PT ;  /* 0x0000001b22228812 */ /* 0x000fe200078e3cff */
[----:B-1----:R-:W1:Y:S01]  /*05e0*/  LDC.U8 R8, c[0x3][0x115] ;  /* 0x00c04540ff087b82 */ /* 0x002e620000000000 */
[----:B------:R-:W-:Y:S02]  /*05f0*/  LOP3.LUT R15, R15, R2, RZ, 0x3c, !PT ;  /* 0x000000020f0f7212 */ /* 0x000fe400078e3cff */
[----:B------:R-:W-:-:S04]  /*0600*/  PRMT R2, R34, 0x8880, RZ ;  /* 0x0000888022027816 */ /* 0x000fc800000000ff */
[----:B------:R-:W-:Y:S02]  /*0610*/  ISETP.GE.AND P0, PT, R2, RZ, PT ;  /* 0x000000ff0200720c */ /* 0x000fe40003f06270 */
[----:B------:R-:W-:Y:S02]  /*0620*/  SHF.R.U32.HI R5, RZ, 0x8, R18 ;  /* 0x00000008ff057819 */ /* 0x000fe40000011612 */
[----:B------:R-:W-:Y:S02]  /*0630*/  PRMT R2, R21, 0x7632, R2 ;  /* 0x0000763215027816 */ /* 0x000fe40000000002 */
[----:B------:R-:W-:Y:S01]  /*0640*/  LOP3.LUT R10, R10, R5, RZ, 0x3c, !PT ;  /* 0x000000050a0a7212 */ /* 0x000fe200078e3cff */
[----:B------:R-:W-:Y:S01]  /*0650*/  IMAD.SHL.U32 R5, R34, 0x2, RZ ;  /* 0x0000000222057824 */ /* 0x000fe200078e00ff */
[----:B------:R-:W-:Y:S02]  /*0660*/  LOP3.LUT R13, R17, R2, RZ, 0x3c, !PT ;  /* 0x00000002110d7212 */ /* 0x000fe400078e3cff */
[----:B------:R-:W-:-:S02]  /*0670*/  SHF.R.U32.HI R2, RZ, 0x8, R21 ;  /* 0x00000008ff027819 */ /* 0x000fc40000011615 */
[----:B------:R-:W-:Y:S02]  /*0680*/  SHF.R.U32.HI R7, RZ, 0x18, R21 ;  /* 0x00000018ff077819 */ /* 0x000fe40000011615 */
[----:B------:R-:W-:Y:S02]  /*0690*/  @!P0 LOP3.LUT R5, R5, 0x1b, RZ, 0x3c, !PT ;  /* 0x0000001b05058812 */ /* 0x000fe400078e3cff */
[----:B------:R-:W-:Y:S01]  /*06a0*/  LOP3.LUT R25, R25, R2, RZ, 0x3c, !PT ;  /* 0x0000000219197212 */ /* 0x000fe200078e3cff */
[----:B------:R2:W-:Y:S01]  /*06b0*/  STL.U8 [R1+0x2], R0 ;  /* 0x0000020001007387 */ /* 0x0005e20000100000 */
[----:B-1----:R-:W-:Y:S02]  /*06c0*/  PRMT R2, R8, 0x8880, RZ ;  /* 0x0000888008027816 */ /* 0x002fe400000000ff */
[----:B------:R-:W-:Y:S02]  /*06d0*/  LOP3.LUT R7, R0, R7, RZ, 0x3c, !PT ;  /* 0x0000000700077212 */ /* 0x000fe400078e3cff */
[----:B------:R-:W-:-:S02]  /*06e0*/  ISETP.GE.AND P1, PT, R2, RZ, PT ;  /* 0x000000ff0200720c */ /* 0x000fc40003f26270 */
[----:B------:R-:W-:Y:S02]  /*06f0*/  PRMT R23, R8, 0x8880, RZ ;  /* 0x0000888008177816 */ /* 0x000fe400000000ff */
[----:B--2---:R-:W-:Y:S01]  /*0700*/  PRMT R0, R5, 0x8880, RZ ;  /* 0x0000888005007816 */ /* 0x004fe200000000ff */
[----:B------:R-:W1:Y:S03]  /*0710*/  LDC.U8 R2, c[0x3][0x116] ;  /* 0x00c04580ff027b82 */ /* 0x000e660000000000 */
[----:B------:R-:W-:Y:S02]  /*0720*/  ISETP.GE.AND P0, PT, R0, RZ, PT ;  /* 0x000000ff0000720c */ /* 0x000fe40003f06270 */
[----:B------:R-:W-:Y:S01]  /*0730*/  PRMT R23, R23, 0x7710, RZ ;  /* 0x0000771017177816 */ /* 0x000fe200000000ff */
[----:B------:R-:W-:-:S04]  /*0740*/  IMAD.SHL.U32 R40, R5, 0x2, RZ ;  /* 0x0000000205287824 */ /* 0x000fc800078e00ff */
[----:B------:R-:W-:-:S05]  /*0750*/  IMAD.SHL.U32 R26, R23, 0x2, RZ ;  /* 0x00000002171a7824 */ /* 0x000fca00078e00ff */
[----:B------:R-:W-:Y:S02]  /*0760*/  @!P1 LOP3.LUT R26, R26, 0x1b, RZ, 0x3c, !PT ;  /* 0x0000001b1a1a9812 */ /* 0x000fe400078e3cff */
[----:B------:R-:W-:Y:S02]  /*0770*/  @!P0 LOP3.LUT R40, R40, 0x1b, RZ, 0x3c, !PT ;  /* 0x0000001b28288812 */ /* 0x000fe400078e3cff */
[----:B------:R-:W-:Y:S02]  /*0780*/  PRMT R8, R26, 0x8880, RZ ;  /* 0x000088801a087816 */ /* 0x000fe400000000ff */
[----:B------:R-:W-:-:S04]  /*0790*/  PRMT R0, R40, 0x8880, RZ ;  /* 0x0000888028007816 */ /* 0x000fc800000000ff */
[----:B------:R-:W-:Y:S01]  /*07a0*/  ISETP.GE.AND P4, PT, R0, RZ, PT ;  /* 0x000000ff0000720c */ /* 0x000fe20003f86270 */
[----:B------:R-:W-:Y:S01]  /*07b0*/  IMAD.MOV.U32 R0, RZ, RZ, R8 ;  /* 0x000000ffff007224 */ /* 0x000fe200078e0008 */
[----:B-1----:R-:W-:Y:S01]  /*07c0*/  PRMT R8, R2, 0x8880, RZ ;  /* 0x0000888002087816 */ /* 0x002fe200000000ff */
[----:B------:R-:W1:Y:S03]  /*07d0*/  LDC.U8 R17, c[0x3][0x117] ;  /* 0x00c045c0ff117b82 */ /* 0x000e660000000000 */
[----:B------:R-:W-:Y:S01]  /*07e0*/  ISETP.GE.AND P1, PT, R0, RZ, PT ;  /* 0x000000ff0000720c */ /* 0x000fe20003f26270 */
[----:B------:R-:W-:Y:S01]  /*07f0*/  IMAD.MOV.U32 R0, RZ, RZ, R8 ;  /* 0x000000ffff007224 */ /* 0x000fe200078e0008 */
[----:B------:R-:W-:Y:S01]  /*0800*/  PRMT R22, R2, 0x8880, RZ ;  /* 0x0000888002167816 */ /* 0x000fe200000000ff */
[----:B------:R-:W-:-:S03]  /*0810*/  IMAD.SHL.U32 R29, R26, 0x2, RZ ;  /* 0x000000021a1d7824 */ /* 0x000fc600078e00ff */
[----:B------:R-:W-:Y:S02]  /*0820*/  ISETP.GE.AND P0, PT, R0, RZ, PT ;  /* 0x000000ff0000720c */ /* 0x000fe40003f06270 */
[----:B------:R-:W-:-:S05]  /*0830*/  PRMT R22, R22, 0x7710, RZ ;  /* 0x0000771016167816 */ /* 0x000fca00000000ff */
[----:B------:R-:W-:Y:S01]  /*0840*/  @!P1 LOP3.LUT R29, R29, 0x1b, RZ, 0x3c, !PT ;  /* 0x0000001b1d1d9812 */ /* 0x000fe200078e3cff */
[----:B------:R-:W-:Y:S01]  /*0850*/  IMAD.SHL.U32 R2, R22, 0x2, RZ ;  /* 0x0000000216027824 */ /* 0x000fe200078e00ff */
[----:B------:R-:W-:Y:S02]  /*0860*/  LOP3.LUT R9, R9, R18, RZ, 0x3c, !PT ;  /* 0x0000001209097212 */ /* 0x000fe400078e3cff */
[----:B------:R-:W-:Y:S01]  /*0870*/  PRMT R0, R29, 0x8880, RZ ;  /* 0x000088801d007816 */ /* 0x000fe200000000ff */
[----:B------:R-:W2:Y:S01]  /*0880*/  LDC.U8 R18, c[0x3][0x119] ;  /* 0x00c04640ff127b82 */ /* 0x000ea20000000000 */
[----:B------:R-:W-:Y:S02]  /*0890*/  @!P0 LOP3.LUT R2, R2, 0x1b, RZ, 0x3c, !PT ;  /* 0x0000001b02028812 */ /* 0x000fe400078e3cff */
[----:B------:R-:W-:Y:S01]  /*08a0*/  ISETP.GE.AND P1, PT, R0, RZ, PT ;  /* 0x000000ff0000720c */ /* 0x000fe20003f26270 */
[----:B------:R-:W-:Y:S01]  /*08b0*/  UPRMT UR31, UR11, 0x8880, URZ ;  /* 0x000088800b1f7896 */ /* 0x000fe200080000ff */
[----:B------:R-:W-:Y:S01]  /*08c0*/  PRMT R0, R2, 0x8880, RZ ;  /* 0x0000888002007816 */ /* 0x000fe200000000ff */
[----:B0-----:R-:W-:Y:S01]  /*08d0*/  UPRMT UR23, UR13, 0x8880, URZ ;  /* 0x000088800d177896 */ /* 0x001fe200080000ff */
[----:B-1----:R-:W-:Y:S01]  /*08e0*/  PRMT R8, R17, 0x8880, RZ ;  /* 0x0000888011087816 */ /* 0x002fe200000000ff */
[----:B------:R-:W-:Y:S01]  /*08f0*/  UPRMT UR33, UR13, 0x8880, URZ ;  /* 0x000088800d217896 */ /* 0x000fe200080000ff */
[----:B------:R-:W-:Y:S01]  /*0900*/  ISETP.GE.AND P3, PT, R0, RZ, PT ;  /* 0x000000ff0000720c */ /* 0x000fe20003f66270 */
[----:B------:R-:W-:Y:S01]  /*0910*/  USHF.L.U32 UR14, UR4, 0x1, URZ ;  /* 0x00000001040e7899 */ /* 0x000fe200080006ff */
[----:B------:R-:W-:Y:S01]  /*0920*/  LOP3.LUT R32, R32, R21, RZ, 0x3c, !PT ;  /* 0x0000001520207212 */ /* 0x000fe200078e3cff */
[----:B------:R-:W-:Y:S01]  /*0930*/  IMAD.SHL.U32 R0, R29, 0x2, RZ ;  /* 0x000000021d007824 */ /* 0x000fe200078e00ff */
[----:B------:R-:W-:Y:S01]  /*0940*/  UPRMT UR7, UR17, 0x7710, URZ ;  /* 0x0000771011077896 */ /* 0x000fe200080000ff */
[----:B------:R-:W-:Y:S01]  /*0950*/  PRMT R21, R17, 0x8880, RZ ;  /* 0x0000888011157816 */ /* 0x000fe200000000ff */
[----:B------:R-:W-:Y:S01]  /*0960*/  UPRMT UR9, UR19, 0x7710, URZ ;  /* 0x0000771013097896 */ /* 0x000fe200080000ff */
[----:B------:R-:W-:Y:S01]  /*0970*/  ISETP.GE.AND P2, PT, R8, RZ, PT ;  /* 0x000000ff0800720c */ /* 0x000fe20003f46270 */
[----:B------:R-:W-:-:S02]  /*0980*/  USHF.L.U32 UR15, UR5, 0x1, URZ ;  /* 0x00000001050f7899 */ /* 0x000fc400080006ff */
[----:B------:R-:W-:Y:S02]  /*0990*/  USHF.L.U32 UR16, UR6, 0x1, URZ ;  /* 0x0000000106107899 */ /* 0x000fe400080006ff */
[----:B------:R-:W-:Y:S02]  /*09a0*/  UPRMT UR22, UR12, 0x8880, URZ ;  /* 0x000088800c167896 */ /* 0x000fe400080000ff */
[----:B------:R-:W-:Y:S01]  /*09b0*/  UPRMT UR32, UR12, 0x8880, URZ ;  /* 0x000088800c207896 */ /* 0x000fe200080000ff */
[----:B------:R-:W-:Y:S01]  /*09c0*/  UMOV UR17, UR27 ;  /* 0x0000001b00117c82 */ /* 0x000fe20008000000 */
[----:B------:R-:W-:Y:S01]  /*09d0*/  UPRMT UR8, UR18, 0x7710, URZ ;  /* 0x0000771012087896 */ /* 0x000fe200080000ff */
[----:B------:R-:W-:Y:S01]  /*09e0*/  UMOV UR19, UR29 ;  /* 0x0000001d00137c82 */ /* 0x000fe20008000000 */
[----:B------:R-:W-:Y:S01]  /*09f0*/  UPRMT UR11, UR21, 0x7710, URZ ;  /* 0x00007710150b7896 */ /* 0x000fe200080000ff */
[----:B------:R-:W-:Y:S02]  /*0a00*/  UMOV UR18, UR28 ;  /* 0x0000001c00127c82 */ /* 0x000fe40008000000 */
[----:B------:R-:W-:Y:S01]  /*0a10*/  UMOV UR21, UR31 ;  /* 0x0000001f00157c82 */ /* 0x000fe20008000000 */
[----:B------:R-:W-:Y:S01]  /*0a20*/  UPRMT UR13, UR23, 0x7710, URZ ;  /* 0x00007710170d7896 */ /* 0x000fe200080000ff */
[----:B------:R-:W-:Y:S01]  /*0a30*/  PRMT R21, R21, 0x7710, RZ ;  /* 0x0000771015157816 */ /* 0x000fe200000000ff */
[----:B------:R-:W-:Y:S01]  /*0a40*/  UISETP.GE.AND UP0, UPT, UR17, URZ, UPT ;  /* 0x000000ff1100728c */ /* 0x000fe2000bf06270 */
[----:B------:R-:W-:Y:S01]  /*0a50*/  @!P1 LOP3.LUT R0, R0, 0x1b, RZ, 0x3c, !PT ;  /* 0x0000001b00009812 */ /* 0x000fe200078e3cff */
[----:B------:R-:W-:Y:S01]  /*0a60*/  UMOV UR23, UR33 ;  /* 0x0000002100177c82 */ /* 0x000fe20008000000 */
[----:B------:R-:W-:-:S02]  /*0a70*/  UISETP.GE.AND UP3, UPT, UR19, URZ, UPT ;  /* 0x000000ff1300728c */ /* 0x000fc4000bf66270 */
[----:B------:R-:W-:Y:S02]  /*0a80*/  @!UP1 ULOP3.LUT UR14, UR14, 0x1b, URZ, 0x3c, !UPT ;  /* 0x0000001b0e0e9892 */ /* 0x000fe4000f8e3cff */
[----:B------:R-:W-:Y:S02]  /*0a90*/  UPRMT UR20, UR10, 0x8880, URZ ;  /* 0x000088800a147896 */ /* 0x000fe400080000ff */
[----:B------:R-:W-:Y:S02]  /*0aa0*/  UPRMT UR30, UR10, 0x8880, URZ ;  /* 0x000088800a1e7896 */ /* 0x000fe400080000ff */
[----:B------:R-:W-:Y:S02]  /*0ab0*/  UISETP.GE.AND UP4, UPT, UR18, URZ, UPT ;  /* 0x000000ff1200728c */ /* 0x000fe4000bf86270 */
[----:B------:R-:W-:Y:S02]  /*0ac0*/  UISETP.GE.AND UP1, UPT, UR21, URZ, UPT ;  /* 0x000000ff1500728c */ /* 0x000fe4000bf26270 */
[----:B------:R-:W-:-:S02]  /*0ad0*/  @!UP6 ULOP3.LUT UR15, UR15, 0x1b, URZ, 0x3c, !UPT ;  /* 0x0000001b0f0fe892 */ /* 0x000fc4000f8e3cff */
[----:B------:R-:W-:Y:S02]  /*0ae0*/  @!UP5 ULOP3.LUT UR16, UR16, 0x1b, URZ, 0x3c, !UPT ;  /* 0x0000001b1010d892 */ /* 0x000fe4000f8e3cff */
[----:B------:R-:W-:Y:S01]  /*0af0*/  UISETP.GE.AND UP5, UPT, UR23, URZ, UPT ;  /* 0x000000ff1700728c */ /* 0x000fe2000bfa6270 */
[----:B------:R-:W-:Y:S01]  /*0b00*/  PRMT R8, R0, 0x8880, RZ ;  /* 0x0000888000087816 */ /* 0x000fe200000000ff */
[----:B------:R-:W-:Y:S02]  /*0b10*/  UPRMT UR12, UR22, 0x7710, URZ ;  /* 0x00007710160c7896 */ /* 0x000fe400080000ff */
[----:B------:R-:W-:Y:S02]  /*0b20*/  UPRMT UR33, UR14, 0x8880, URZ ;  /* 0x000088800e217896 */ /* 0x000fe400080000ff */
[----:B------:R-:W-:Y:S01]  /*0b30*/  UPRMT UR34, UR14, 0x8880, URZ ;  /* 0x000088800e227896 */ /* 0x000fe200080000ff */
[----:B------:R-:W-:Y:S01]  /*0b40*/  IMAD.SHL.U32 R27, R21, 0x2, RZ ;  /* 0x00000002151b7824 */ /* 0x000fe200078e00ff */
[----:B------:R-:W-:Y:S01]  /*0b50*/  UMOV UR22, UR32 ;  /* 0x0000002000167c82 */ /* 0x000fe20008000000 */
[----:B------:R-:W-:-:S02]  /*0b60*/  UPRMT UR35, UR15, 0x8880, URZ ;  /* 0x000088800f237896 */ /* 0x000fc400080000ff */
[----:B------:R-:W-:Y:S02]  /*0b70*/  UPRMT UR38, UR16, 0x8880, URZ ;  /* 0x0000888010267896 */ /* 0x000fe400080000ff */
[----:B------:R-:W-:Y:S02]  /*0b80*/  UPRMT UR10, UR20, 0x7710, URZ ;  /* 0x00007710140a7896 */ /* 0x000fe400080000ff */
[----:B------:R-:W-:Y:S02]  /*0b90*/  USHF.L.U32 UR17, UR7, 0x1, URZ ;  /* 0x0000000107117899 */ /* 0x000fe400080006ff */
[----:B------:R-:W-:Y:S02]  /*0ba0*/  USHF.L.U32 UR19, UR9, 0x1, URZ ;  /* 0x0000000109137899 */ /* 0x000fe400080006ff */
[----:B------:R-:W-:Y:S01]  /*0bb0*/  UISETP.GE.AND UP6, UPT, UR22, URZ, UPT ;  /* 0x000000ff1600728c */ /* 0x000fe2000bfc6270 */
[----:B------:R-:W-:Y:S01]  /*0bc0*/  ISETP.GE.AND P5, PT, R8, RZ, PT ;  /* 0x000000ff0800720c */ /* 0x000fe20003fa6270 */
[----:B------:R-:W-:Y:S01]  /*0bd0*/  UMOV UR20, UR30 ;  /* 0x0000001e00147c82 */ /* 0x000fe20008000000 */
[----:B------:R-:W-:-:S02]  /*0be0*/  USHF.L.U32 UR18, UR8, 0x1, URZ ;  /* 0x0000000108127899 */ /* 0x000fc400080006ff */
[----:B------:R-:W-:Y:S01]  /*0bf0*/  USHF.L.U32 UR21, UR11, 0x1, URZ ;  /* 0x000000010b157899 */ /* 0x000fe200080006ff */
[----:B--2---:R-:W-:Y:S01]  /*0c00*/  PRMT R8, R18, 0x8880, RZ ;  /* 0x0000888012087816 */ /* 0x004fe200000000ff */
[----:B------:R-:W-:Y:S02]  /*0c10*/  USHF.L.U32 UR23, UR13, 0x1, URZ ;  /* 0x000000010d177899 */ /* 0x000fe400080006ff */
[----:B------:R-:W-:Y:S02]  /*0c20*/  UPRMT UR37, UR16, 0x8880, URZ ;  /* 0x0000888010257896 */ /* 0x000fe400080000ff */
[----:B------:R-:W-:Y:S01]  /*0c30*/  USHF.L.U32 UR30, UR16, 0x1, URZ ;  /* 0x00000001101e7899 */ /* 0x000fe200080006ff */
[----:B------:R-:W-:Y:S01]  /*0c40*/  @!P2 LOP3.LUT R27, R27, 0x1b, RZ, 0x3c, !PT ;  /* 0x0000001b1b1ba812 */ /* 0x000fe200078e3cff */
[----:B------:R-:W-:Y:S02]  /*0c50*/  USHF.L.U32 UR31, UR15, 0x1, URZ ;  /* 0x000000010f1f7899 */ /* 0x000fe400080006ff */
[----:B------:R-:W-:-:S02]  /*0c60*/  UPRMT UR36, UR15, 0x8880, URZ ;  /* 0x000088800f247896 */ /* 0x000fc400080000ff */
[----:B------:R-:W-:Y:S02]  /*0c70*/  UPRMT UR16, UR33, 0x7710, URZ ;  /* 0x0000771021107896 */ /* 0x000fe400080000ff */
[----:B------:R-:W-:Y:S02]  /*0c80*/  @!UP0 ULOP3.LUT UR17, UR17, 0x1b, URZ, 0x3c, !UPT ;  /* 0x0000001b11118892 */ /* 0x000fe4000f8e3cff */
[----:B------:R-:W-:Y:S01]  /*0c90*/  @!UP3 ULOP3.LUT UR19, UR19, 0x1b, URZ, 0x3c, !UPT ;  /* 0x0000001b1313b892 */ /* 0x000fe2000f8e3cff */
[----:B------:R-:W-:Y:S01]  /*0ca0*/  UMOV UR33, UR34 ;  /* 0x0000002200217c82 */ /* 0x000fe20008000000 */
[----:B------:R-:W-:Y:S01]  /*0cb0*/  UPRMT UR15, UR35, 0x7710, URZ ;  /* 0x00007710230f7896 */ /* 0x000fe200080000ff */
[----:B------:R-:W-:Y:S01]  /*0cc0*/  PRMT R20, R18, 0x8880, RZ ;  /* 0x0000888012147816 */ /* 0x000fe200000000ff */
[----:B------:R-:W-:Y:S02]  /*0cd0*/  @!UP4 ULOP3.LUT UR18, UR18, 0x1b, URZ, 0x3c, !UPT ;  /* 0x0000001b1212c892 */ /* 0x000fe4000f8e3cff */
[----:B------:R-:W-:Y:S01]  /*0ce0*/  @!UP1 ULOP3.LUT UR21, UR21, 0x1b, URZ, 0x3c, !UPT ;  /* 0x0000001b15159892 */ /* 0x000fe2000f8e3cff */
[----:B------:R-:W-:Y:S01]  /*0cf0*/  UMOV UR35, UR38 ;  /* 0x0000002600237c82 */ /* 0x000fe20008000000 */
[----:B------:R-:W-:Y:S01]  /*0d00*/  @!UP5 ULOP3.LUT UR23, UR23, 0x1b, URZ, 0x3c, !UPT ;  /* 0x0000001b1717d892 */ /* 0x000fe2000f8e3cff */
[----:B------:R-:W-:Y:S01]  /*0d10*/  ISETP.GE.AND P6, PT, R8, RZ, PT ;  /* 0x000000ff0800720c */ /* 0x000fe20003fc6270 */
[----:B------:R-:W-:Y:S01]  /*0d20*/  UISETP.GE.AND UP1, UPT, UR33, URZ, UPT ;  /* 0x000000ff2100728c */ /* 0x000fe2000bf26270 */
[----:B------:R-:W-:Y:S01]  /*0d30*/  PRMT R17, R27, 0x8880, RZ ;  /* 0x000088801b117816 */ /* 0x000fe200000000ff */
[----:B------:R-:W-:-:S02]  /*0d40*/  UISETP.GE.AND UP2, UPT, UR20, URZ, UPT ;  /* 0x000000ff1400728c */ /* 0x000fc4000bf46270 */
[----:B------:R-:W-:Y:S02]  /*0d50*/  USHF.L.U32 UR22, UR12, 0x1, URZ ;  /* 0x000000010c167899 */ /* 0x000fe400080006ff */
[----:B------:R-:W-:Y:S02]  /*0d60*/  UISETP.GE.AND UP5, UPT, UR35, URZ, UPT ;  /* 0x000000ff2300728c */ /* 0x000fe4000bfa6270 */
[----:B------:R-:W-:Y:S02]  /*0d70*/  UPRMT UR40, UR17, 0x8880, URZ ;  /* 0x0000888011287896 */ /* 0x000fe400080000ff */
[----:B------:R-:W-:Y:S01]  /*0d80*/  UPRMT UR44, UR19, 0x8880, URZ ;  /* 0x00008880132c7896 */ /* 0x000fe200080000ff */
[----:B------:R-:W-:Y:S01]  /*0d90*/  PRMT R20, R20, 0x7710, RZ ;  /* 0x0000771014147816 */ /* 0x000fe200000000ff */
[----:B------:R-:W-:Y:S02]  /*0da0*/  UPRMT UR42, UR18, 0x8880, URZ ;  /* 0x00008880122a7896 */ /* 0x000fe400080000ff */
[----:B------:R-:W-:-:S02]  /*0db0*/  UPRMT UR48, UR21, 0x8880, URZ ;  /* 0x0000888015307896 */ /* 0x000fc400080000ff */
[----:B------:R-:W-:Y:S01]  /*0dc0*/  UPRMT UR52, UR23, 0x8880, URZ ;  /* 0x0000888017347896 */ /* 0x000fe200080000ff */
[----:B------:R-:W-:Y:S01]  /*0dd0*/  UMOV UR34, UR36 ;  /* 0x0000002400227c82 */ /* 0x000fe20008000000 */
[----:B------:R-:W-:Y:S01]  /*0de0*/  @!UP6 ULOP3.LUT UR22, UR22, 0x1b, URZ, 0x3c, !UPT ;  /* 0x0000001b1616e892 */ /* 0x000fe2000f8e3cff */
[----:B------:R-:W-:Y:S01]  /*0df0*/  ISETP.GE.AND P2, PT, R17, RZ, PT ;  /* 0x000000ff1100720c */ /* 0x000fe20003f46270 */
[----:B------:R-:W-:Y:S01]  /*0e00*/  UISETP.GE.AND UP6, UPT, UR34, URZ, UPT ;  /* 0x000000ff2200728c */ /* 0x000fe2000bfc6270 */
[----:B------:R-:W-:Y:S01]  /*0e10*/  IMAD.U32 R46, RZ, RZ, UR16 ;  /* 0x00000010ff2e7e24 */ /* 0x000fe2000f8e00ff */
[----:B------:R-:W-:Y:S01]  /*0e20*/  USHF.L.U32 UR32, UR14, 0x1, URZ ;  /* 0x000000010e207899 */ /* 0x000fe200080006ff */
[----:B------:R-:W-:Y:S01]  /*0e30*/  IMAD.SHL.U32 R2, R2, 0x2, RZ ;  /* 0x0000000202027824 */ /* 0x000fe200078e00ff */
[----:B------:R-:W-:Y:S01]  /*0e40*/  USHF.L.U32 UR20, UR10, 0x1, URZ ;  /* 0x000000010a147899 */ /* 0x000fe200080006ff */
[----:B------:R-:W-:Y:S01]  /*0e50*/  IMAD.SHL.U32 R28, R20, 0x2, RZ ;  /* 0x00000002141c7824 */ /* 0x000fe200078e00ff */
[----:B------:R-:W-:Y:S01]  /*0e60*/  UPRMT UR16, UR37, 0x7710, URZ ;  /* 0x0000771025107896 */ /* 0x000fe200080000ff */
[----:B------:R-:W-:Y:S01]  /*0e70*/  UMOV UR36, UR40 ;  /* 0x0000002800247c82 */ /* 0x000fe20008000000 */
[----:B------:R-:W-:Y:S01]  /*0e80*/  UMOV UR38, UR44 ;  /* 0x0000002c00267c82 */ /* 0x000fe20008000000 */
[----:B------:R-:W-:Y:S01]  /*0e90*/  UMOV UR37, UR42 ;  /* 0x0000002a00257c82 */ /* 0x000fe20008000000 */
[----:B------:R-:W-:Y:S01]  /*0ea0*/  UMOV UR40, UR48 ;  /* 0x0000003000287c82 */ /* 0x000fe20008000000 */
[----:B------:R-:W-:-:S02]  /*0eb0*/  UPRMT UR41, UR18, 0x8880, URZ ;  /* 0x0000888012297896 */ /* 0x000fc400080000ff */
[----:B------:R-:W-:Y:S01]  /*0ec0*/  UPRMT UR50, UR22, 0x8880, URZ ;  /* 0x0000888016327896 */ /* 0x000fe200080000ff */
[----:B------:R-:W-:Y:S01]  /*0ed0*/  UMOV UR42, UR52 ;  /* 0x00000034002a7c82 */ /* 0x000fe20008000000 */
[----:B------:R-:W-:Y:S02]  /*0ee0*/  UISETP.GE.AND UP0, UPT, UR36, URZ, UPT ;  /* 0x000000ff2400728c */ /* 0x000fe4000bf06270 */
[----:B------:R-:W-:Y:S02]  /*0ef0*/  UISETP.GE.AND UP3, UPT, UR38, URZ, UPT ;  /* 0x000000ff2600728c */ /* 0x000fe4000bf66270 */
[----:B------:R-:W-:Y:S02]  /*0f00*/  @!UP1 ULOP3.LUT UR32, UR32, 0x1b, URZ, 0x3c, !UPT ;  /* 0x0000001b20209892 */ /* 0x000fe4000f8e3cff */
[----:B------:R-:W-:Y:S02]  /*0f10*/  @!UP2 ULOP3.LUT UR20, UR20, 0x1b, URZ, 0x3c, !UPT ;  /* 0x0000001b1414a892 */ /* 0x000fe4000f8e3cff */
[----:B------:R-:W-:-:S02]  /*0f20*/  UISETP.GE.AND UP4, UPT, UR37, URZ, UPT ;  /* 0x000000ff2500728c */ /* 0x000fc4000bf86270 */
[----:B------:R-:W-:Y:S02]  /*0f30*/  UISETP.GE.AND UP1, UPT, UR40, URZ, UPT ;  /* 0x000000ff2800728c */ /* 0x000fe4000bf26270 */
[----:B------:R-:W-:Y:S01]  /*0f40*/  @!UP5 ULOP3.LUT UR30, UR30, 0x1b, URZ, 0x3c, !UPT ;  /* 0x0000001b1e1ed892 */ /* 0x000fe2000f8e3cff */
[----:B------:R-:W-:Y:S01]  /*0f50*/  @!P3 LOP3.LUT R2, R2, 0x1b, RZ, 0x3c, !PT ;  /* 0x0000001b0202b812 */ /* 0x000fe200078e3cff */
[----:B------:R-:W-:Y:S01]  /*0f60*/  UISETP.GE.AND UP5, UPT, UR42, URZ, UPT ;  /* 0x000000ff2a00728c */ /* 0x000fe2000bfa6270 */
[----:B------:R-:W-:Y:S01]  /*0f70*/  IMAD.SHL.U32 R30, R27, 0x2, RZ ;  /* 0x000000021b1e7824 */ /* 0x000fe200078e00ff */
[----:B------:R-:W-:Y:S01]  /*0f80*/  @!P6 LOP3.LUT R28, R28, 0x1b, RZ, 0x3c, !PT ;  /* 0x0000001b1c1ce812 */ /* 0x000fe200078e3cff */
[----:B------:R-:W-:Y:S02]  /*0f90*/  UPRMT UR39, UR17, 0x8880, URZ ;  /* 0x0000888011277896 */ /* 0x000fe400080000ff */
[----:B------:R-:W-:Y:S02]  /*0fa0*/  USHF.L.U32 UR28, UR18, 0x1, URZ ;  /* 0x00000001121c7899 */ /* 0x000fe400080006ff */
[----:B------:R-:W-:Y:S01]  /*0fb0*/  UPRMT UR46, UR20, 0x8880, URZ ;  /* 0x00008880142e7896 */ /* 0x000fe200080000ff */
[----:B------:R-:W-:Y:S01]  /*0fc0*/  PRMT R8, R2, 0x8880, RZ ;  /* 0x0000888002087816 */ /* 0x000fe200000000ff */
[----:B------:R-:W-:Y:S01]  /*0fd0*/  UPRMT UR18, UR41, 0x7710, URZ ;  /* 0x0000771029127896 */ /* 0x000fe200080000ff */
[----:B------:R-:W-:Y:S01]  /*0fe0*/  PRMT R17, R28, 0x8880, RZ ;  /* 0x000088801c117816 */ /* 0x000fe200000000ff */
[----:B------:R-:W-:Y:S01]  /*0ff0*/  @!UP6 ULOP3.LUT UR31, UR31, 0x1b, URZ, 0x3c, !UPT ;  /* 0x0000001b1f1fe892 */ /* 0x000fe2000f8e3cff */
[----:B------:R-:W-:Y:S01]  /*1000*/  @!P2 LOP3.LUT R30, R30, 0x1b, RZ, 0x3c, !PT ;  /* 0x0000001b1e1ea812 */ /* 0x000fe200078e3cff */
[----:B------:R-:W-:-:S02]  /*1010*/  USHF.L.U32 UR29, UR17, 0x1, URZ ;  /* 0x00000001111d7899 */ /* 0x000fc400080006ff */
[----:B------:R-:W-:Y:S02]  /*1020*/  UPRMT UR43, UR19, 0x8880, URZ ;  /* 0x00008880132b7896 */ /* 0x000fe400080000ff */
[----:B------:R-:W-:Y:S01]  /*1030*/  USHF.L.U32 UR24, UR19, 0x1, URZ ;  /* 0x0000000113187899 */ /* 0x000fe200080006ff */
[----:B------:R-:W-:Y:S01]  /*1040*/  UMOV UR41, UR50 ;  /* 0x0000003200297c82 */ /* 0x000fe20008000000 */
[----:B------:R-:W-:Y:S02]  /*1050*/  USHF.L.U32 UR25, UR21, 0x1, URZ ;  /* 0x0000000115197899 */ /* 0x000fe400080006ff */
[----:B------:R-:W-:Y:S02]  /*1060*/  UPRMT UR45, UR20, 0x8880, URZ ;  /* 0x00008880142d7896 */ /* 0x000fe400080000ff */
[----:B------:R-:W-:Y:S02]  /*1070*/  USHF.L.U32 UR27, UR23, 0x1, URZ ;  /* 0x00000001171b7899 */ /* 0x000fe400080006ff */
[----:B------:R-:W-:Y:S01]  /*1080*/  UISETP.GE.AND UP6, UPT, UR41, URZ, UPT ;  /* 0x000000ff2900728c */ /* 0x000fe2000bfc6270 */
[----:B------:R-:W-:Y:S01]  /*1090*/  ISETP.GE.AND P3, PT, R8, RZ, PT ;  /* 0x000000ff0800720c */ /* 0x000fe20003f66270 */
[----:B------:R-:W-:Y:S01]  /*10a0*/  UPRMT UR49, UR22, 0x8880, URZ ;  /* 0x0000888016317896 */ /* 0x000fe200080000ff */
[----:B------:R-:W-:Y:S01]  /*10b0*/  ISETP.GE.AND P2, PT, R17, RZ, PT ;  /* 0x000000ff1100720c */ /* 0x000fe20003f46270 */
[----:B------:R-:W-:Y:S01]  /*10c0*/  UPRMT UR44, UR31, 0x8880, URZ ;  /* 0x000088801f2c7896 */ /* 0x000fe200080000ff */
[----:B------:R-:W-:Y:S01]  /*10d0*/  PRMT R8, R30, 0x8880, RZ ;  /* 0x000088801e087816 */ /* 0x000fe200000000ff */
[----:B------:R-:W-:-:S02]  /*10e0*/  UPRMT UR51, UR23, 0x8880, URZ ;  /* 0x0000888017337896 */ /* 0x000fc400080000ff */
[----:B------:R-:W-:Y:S02]  /*10f0*/  UPRMT UR17, UR39, 0x7710, URZ ;  /* 0x0000771027117896 */ /* 0x000fe400080000ff */
[----:B------:R-:W-:Y:S02]  /*1100*/  UPRMT UR19, UR43, 0x7710, URZ ;  /* 0x000077102b137896 */ /* 0x000fe400080000ff */
[----:B------:R-:W-:Y:S02]  /*1110*/  @!UP0 ULOP3.LUT UR29, UR29, 0x1b, URZ, 0x3c, !UPT ;  /* 0x0000001b1d1d8892 */ /* 0x000fe4000f8e3cff */
[----:B------:R-:W-:Y:S02]  /*1120*/  @!UP3 ULOP3.LUT UR24, UR24, 0x1b, URZ, 0x3c, !UPT ;  /* 0x0000001b1818b892 */ /* 0x000fe4000f8e3cff */
[----:B------:R-:W-:Y:S01]  /*1130*/  USHF.L.U32 UR14, UR20, 0x1, URZ ;  /* 0x00000001140e7899 */ /* 0x000fe200080006ff */
[----:B------:R-:W-:Y:S01]  /*1140*/  UMOV UR39, UR46 ;  /* 0x0000002e00277c82 */ /* 0x000fe20008000000 */
[----:B------:R-:W-:-:S02]  /*1150*/  @!UP4 ULOP3.LUT UR28, UR28, 0x1b, URZ, 0x3c, !UPT ;  /* 0x0000001b1c1cc892 */ /* 0x000fc4000f8e3cff */
[----:B------:R-:W-:Y:S02]  /*1160*/  @!UP1 ULOP3.LUT UR25, UR25, 0x1b, URZ, 0x3c, !UPT ;  /* 0x0000001b19199892 */ /* 0x000fe4000f8e3cff */
[----:B------:R-:W-:Y:S02]  /*1170*/  UPRMT UR33, UR32, 0x8880, URZ ;  /* 0x0000888020217896 */ /* 0x000fe400080000ff */
[----:B------:R-:W-:Y:S02]  /*1180*/  USHF.L.U32 UR42, UR32, 0x1, URZ ;  /* 0x00000001202a7899 */ /* 0x000fe400080006ff */
[----:B------:R-:W-:Y:S02]  /*1190*/  UPRMT UR43, UR32, 0x8880, URZ ;  /* 0x00008880202b7896 */ /* 0x000fe400080000ff */
[----:B------:R-:W-:Y:S02]  /*11a0*/  USHF.L.U32 UR26, UR22, 0x1, URZ ;  /* 0x00000001161a7899 */ /* 0x000fe400080006ff */
[----:B------:R-:W-:-:S02]  /*11b0*/  UPRMT UR20, UR45, 0x7710, URZ ;  /* 0x000077102d147896 */ /* 0x000fc400080000ff */
[----:B------:R-:W-:Y:S02]  /*11c0*/  @!UP5 ULOP3.LUT UR27, UR27, 0x1b, URZ, 0x3c, !UPT ;  /* 0x0000001b1b1bd892 */ /* 0x000fe4000f8e3cff */
[----:B------:R-:W-:Y:S02]  /*11d0*/  UPRMT UR32, UR31, 0x8880, URZ ;  /* 0x000088801f207896 */ /* 0x000fe400080000ff */
[----:B------:R-:W-:Y:S02]  /*11e0*/  USHF.L.U32 UR41, UR31, 0x1, URZ ;  /* 0x000000011f297899 */ /* 0x000fe400080006ff */
[----:B------:R-:W-:Y:S02]  /*11f0*/  UPRMT UR47, UR21, 0x8880, URZ ;  /* 0x00008880152f7896 */ /* 0x000fe400080000ff */
[----:B------:R-:W-:Y:S02]  /*1200*/  UPRMT UR22, UR49, 0x7710, URZ ;  /* 0x0000771031167896 */ /* 0x000fe400080000ff */
[----:B------:R-:W-:-:S02]  /*1210*/  UISETP.GE.AND UP2, UPT, UR39, URZ, UPT ;  /* 0x000000ff2700728c */ /* 0x000fc4000bf46270 */
[----:B------:R-:W-:Y:S02]  /*1220*/  UPRMT UR31, UR30, 0x8880, URZ ;  /* 0x000088801e1f7896 */ /* 0x000fe400080000ff */
[----:B------:R-:W-:Y:S02]  /*1230*/  USHF.L.U32 UR40, UR30, 0x1, URZ ;  /* 0x000000011e287899 */ /* 0x000fe400080006ff */
[----:B------:R-:W-:Y:S02]  /*1240*/  UPRMT UR45, UR30, 0x8880, URZ ;  /* 0x000088801e2d7896 */ /* 0x000fe400080000ff */
[----:B------:R-:W-:Y:S01]  /*1250*/  UISETP.GE.AND UP1, UPT, UR44, URZ, UPT ;  /* 0x000000ff2c00728c */ /* 0x000fe2000bf26270 */
[----:B------:R-:W-:Y:S01]  /*1260*/  ISETP.GE.AND P6, PT, R8, RZ, PT ;  /* 0x000000ff0800720c */ /* 0x000fe20003fc6270 */
[----:B------:R-:W-:Y:S02]  /*1270*/  UPRMT UR23, UR51, 0x7710, URZ ;  /* 0x0000771033177896 */ /* 0x000fe400080000ff */
[----:B------:R-:W-:-:S02]  /*1280*/  UPRMT UR30, UR29, 0x8880, URZ ;  /* 0x000088801d1e7896 */ /* 0x000fc400080000ff */
[----:B------:R-:W-:Y:S02]  /*1290*/  USHF.L.U32 UR38, UR29, 0x1, URZ ;  /* 0x000000011d267899 */ /* 0x000fe400080006ff */
[----:B------:R-:W-:Y:S02]  /*12a0*/  UPRMT UR46, UR29, 0x8880, URZ ;  /* 0x000088801d2e7896 */ /* 0x000fe400080000ff */
[----:B------:R-:W-:Y:S02]  /*12b0*/  UPRMT UR48, UR24, 0x8880, URZ ;  /* 0x0000888018307896 */ /* 0x000fe400080000ff */
[----:B------:R-:W-:Y:S02]  /*12c0*/  UPRMT UR49, UR24, 0x8880, URZ ;  /* 0x0000888018317896 */ /* 0x000fe400080000ff */
[----:B------:R-:W-:Y:S02]  /*12d0*/  UPRMT UR29, UR28, 0x8880, URZ ;  /* 0x000088801c1d7896 */ /* 0x000fe400080000ff */
[----:B------:R-:W-:-:S02]  /*12e0*/  UPRMT UR51, UR25, 0x8880, URZ ;  /* 0x0000888019337896 */ /* 0x000fc400080000ff */
[----:B------:R-:W-:Y:S01]  /*12f0*/  UPRMT UR56, UR27, 0x8880, URZ ;  /* 0x000088801b387896 */ /* 0x000fe200080000ff */
[----:B------:R-:W-:Y:S01]  /*1300*/  IMAD.SHL.U32 R31, R28, 0x2, RZ ;  /* 0x000000021c1f7824 */ /* 0x000fe200078e00ff */
[----:B------:R-:W-:Y:S02]  /*1310*/  UPRMT UR21, UR47, 0x7710, URZ ;  /* 0x000077102f157896 */ /* 0x000fe400080000ff */
[----:B------:R-:W-:Y:S02]  /*1320*/  USHF.L.U32 UR35, UR28, 0x1, URZ ;  /* 0x000000011c237899 */ /* 0x000fe400080006ff */
[----:B------:R-:W-:Y:S02]  /*1330*/  UPRMT UR47, UR28, 0x8880, URZ ;  /* 0x000088801c2f7896 */ /* 0x000fe400080000ff */
[----:B------:R-:W-:Y:S02]  /*1340*/  @!UP6 ULOP3.LUT UR26, UR26, 0x1b, URZ, 0x3c, !UPT ;  /* 0x0000001b1a1ae892 */ /* 0x000fe4000f8e3cff */
[----:B------:R-:W-:-:S02]  /*1350*/  UPRMT UR28, UR29, 0x7710, URZ ;  /* 0x000077101d1c7896 */ /* 0x000fc400080000ff */
[----:B------:R-:W-:Y:S02]  /*1360*/  UPRMT UR29, UR48, 0x7710, URZ ;  /* 0x00007710301d7896 */ /* 0x000fe400080000ff */
[----:B------:R-:W-:Y:S01]  /*1370*/  UISETP.GE.AND UP6, UPT, UR43, URZ, UPT ;  /* 0x000000ff2b00728c */ /* 0x000fe2000bfc6270 */
[----:B------:R-:W-:Y:S01]  /*1380*/  UMOV UR48, UR49 ;  /* 0x0000003100307c82 */ /* 0x000fe20008000000 */
[----:B------:R-:W-:Y:S01]  /*1390*/  UMOV UR49, UR51 ;  /* 0x0000003300317c82 */ /* 0x000fe20008000000 */
[----:B------:R-:W-:Y:S01]  /*13a0*/  UMOV UR51, UR56 ;  /* 0x0000003800337c82 */ /* 0x000fe20008000000 */
[----:B------:R-:W-:Y:S01]  /*13b0*/  @!P2 LOP3.LUT R31, R31, 0x1b, RZ, 0x3c, !PT ;  /* 0x0000001b1f1fa812 */ /* 0x000fe200078e3cff */
[----:B------:R-:W-:Y:S01]  /*13c0*/  IMAD.SHL.U32 R35, R30, 0x2, RZ ;  /* 0x000000021e237824 */ /* 0x000fe200078e00ff */
[----:B------:R-:W-:Y:S02]  /*13d0*/  @!UP2 ULOP3.LUT UR14, UR14, 0x1b, URZ, 0x3c, !UPT ;  /* 0x0000001b0e0ea892 */ /* 0x000fe4000f8e3cff */
[----:B------:R-:W-:-:S02]  /*13e0*/  @!UP1 ULOP3.LUT UR41, UR41, 0x1b, URZ, 0x3c, !UPT ;  /* 0x0000001b29299892 */ /* 0x000fc4000f8e3cff */
[----:B------:R-:W-:Y:S02]  /*13f0*/  UPRMT UR50, UR25, 0x8880, URZ ;  /* 0x0000888019327896 */ /* 0x000fe400080000ff */
[----:B------:R-:W-:Y:S02]  /*1400*/  UPRMT UR54, UR26, 0x8880, URZ ;  /* 0x000088801a367896 */ /* 0x000fe400080000ff */
[----:B------:R-:W-:Y:S02]  /*1410*/  UISETP.GE.AND UP2, UPT, UR46, URZ, UPT ;  /* 0x000000ff2e00728c */ /* 0x000fe4000bf46270 */
[----:B------:R-:W-:Y:S01]  /*1420*/  UISETP.GE.AND UP1, UPT, UR51, URZ, UPT ;  /* 0x000000ff3300728c */ /* 0x000fe2000bf26270 */
[----:B------:R-:W-:Y:S01]  /*1430*/  IMAD.SHL.U32 R2, R2, 0x2, RZ ;  /* 0x0000000202027824 */ /* 0x000fe200078e00ff */
[----:B------:R-:W-:Y:S01]  /*1440*/  UISETP.GE.AND UP0, UPT, UR45, URZ, UPT ;  /* 0x000000ff2d00728c */ /* 0x000fe2000bf06270 */
[----:B------:R-:W-:Y:S01]  /*1450*/  PRMT R17, R31, 0x8880, RZ ;  /* 0x000088801f117816 */ /* 0x000fe200000000ff */
[----:B------:R-:W-:Y:S01]  /*1460*/  UISETP.GE.AND UP3, UPT, UR47, URZ, UPT ;  /* 0x000000ff2f00728c */ /* 0x000fe2000bf66270 */
[----:B------:R-:W-:Y:S01]  /*1470*/  @!P6 LOP3.LUT R35, R35, 0x1b, RZ, 0x3c, !PT ;  /* 0x0000001b2323e812 */ /* 0x000fe200078e3cff */
[----:B------:R-:W-:-:S02]  /*1480*/  UPRMT UR55, UR27, 0x8880, URZ ;  /* 0x000088801b377896 */ /* 0x000fc400080000ff */
[----:B------:R-:W-:Y:S01]  /*1490*/  USHF.L.U32 UR34, UR27, 0x1, URZ ;  /* 0x000000011b227899 */ /* 0x000fe200080006ff */
[----:B------:R-:W-:Y:S01]  /*14a0*/  ISETP.GE.AND P2, PT, R17, RZ, PT ;  /* 0x000000ff1100720c */ /* 0x000fe20003f46270 */
[----:B------:R-:W-:Y:S02]  /*14b0*/  UPRMT UR27, UR30, 0x7710, URZ ;  /* 0x000077101e1b7896 */ /* 0x000fe400080000ff */
[----:B------:R-:W-:Y:S01]  /*14c0*/  UISETP.GE.AND UP4, UPT, UR48, URZ, UPT ;  /* 0x000000ff3000728c */ /* 0x000fe2000bf86270 */
[----:B------:R-:W-:Y:S01]  /*14d0*/  @!P3 LOP3.LUT R2, R2, 0x1b, RZ, 0x3c, !PT ;  /* 0x0000001b0202b812 */ /* 0x000fe200078e3cff */
[----:B------:R-:W-:Y:S01]  /*14e0*/  UPRMT UR30, UR50, 0x7710, URZ ;  /* 0x00007710321e7896 */ /* 0x000fe200080000ff */
[----:B------:R-:W-:Y:S01]  /*14f0*/  IMAD.SHL.U32 R0, R0, 0x2, RZ ;  /* 0x0000000200007824 */ /* 0x000fe200078e00ff */
[----:B------:R-:W-:Y:S01]  /*1500*/  @!UP6 ULOP3.LUT UR42, UR42, 0x1b, URZ, 0x3c, !UPT ;  /* 0x0000001b2a2ae892 */ /* 0x000fe2000f8e3cff */
[----:B------:R-:W-:Y:S01]  /*1510*/  PRMT R17, R35, 0x8880, RZ ;  /* 0x0000888023117816 */ /* 0x000fe200000000ff */
[----:B------:R-:W-:Y:S01]  /*1520*/  UMOV UR50, UR54 ;  /* 0x0000003600327c82 */ /* 0x000fe20008000000 */
[----:B------:R-:W-:-:S02]  /*1530*/  UISETP.GE.AND UP5, UPT, UR49, URZ, UPT ;  /* 0x000000ff3100728c */ /* 0x000fc4000bfa6270 */
[----:B------:R-:W-:Y:S02]  /*1540*/  UPRMT UR53, UR26, 0x8880, URZ ;  /* 0x000088801a357896 */ /* 0x000fe400080000ff */
[----:B------:R-:W-:Y:S01]  /*1550*/  UISETP.GE.AND UP6, UPT, UR50, URZ, UPT ;  /* 0x000000ff3200728c */ /* 0x000fe2000bfc6270 */
[----:B------:R-:W-:Y:S01]  /*1560*/  PRMT R8, R2, 0x8880, RZ ;  /* 0x0000888002087816 */ /* 0x000fe200000000ff */
[----:B------:R-:W-:Y:S02]  /*1570*/  UPRMT UR52, UR14, 0x8880, URZ ;  /* 0x000088800e347896 */ /* 0x000fe400080000ff */
[----:B------:R-:W-:Y:S02]  /*1580*/  UPRMT UR43, UR42, 0x8880, URZ ;  /* 0x000088802a2b7896 */ /* 0x000fe400080000ff */
[----:B------:R-:W-:Y:S01]  /*1590*/  UPRMT UR44, UR42, 0x8880, URZ ;  /* 0x000088802a2c7896 */ /* 0x000fe200080000ff */
[----:B------:R-:W-:Y:S01]  /*15a0*/  @!P5 LOP3.LUT R0, R0, 0x1b, RZ, 0x3c, !PT ;  /* 0x0000001b0000d812 */ /* 0x000fe200078e3cff */
[----:B------:R-:W-:Y:S01]  /*15b0*/  USHF.L.U32 UR39, UR26, 0x1, URZ ;  /* 0x000000011a277899 */ /* 0x000fe200080006ff */
[----:B------:R-:W-:Y:S01]  /*15c0*/  ISETP.GE.AND P6, PT, R17, RZ, PT ;  /* 0x000000ff1100720c */ /* 0x000fe20003fc6270 */
[----:B------:R-:W-:Y:S01]  /*15d0*/  @!UP2 ULOP3.LUT UR38, UR38, 0x1b, URZ, 0x3c, !UPT ;  /* 0x0000001b2626a892 */ /* 0x000fe2000f8e3cff */
[----:B------:R-:W0:Y:S01]  /*15e0*/  LDC.U8 R17, c[0x3][0x118] ;  /* 0x00c04600ff117b82 */ /* 0x000e220000000000 */
[----:B------:R-:W-:-:S02]  /*15f0*/  @!UP1 ULOP3.LUT UR34, UR34, 0x1b, URZ, 0x3c, !UPT ;  /* 0x0000001b22229892 */ /* 0x000fc4000f8e3cff */
[----:B------:R-:W-:Y:S02]  /*1600*/  USHF.L.U32 UR36, UR24, 0x1, URZ ;  /* 0x0000000118247899 */ /* 0x000fe400080006ff */
[----:B------:R-:W-:Y:S02]  /*1610*/  UPRMT UR26, UR31, 0x7710, URZ ;  /* 0x000077101f1a7896 */ /* 0x000fe400080000ff */
[----:B------:R-:W-:Y:S02]  /*1620*/  @!UP0 ULOP3.LUT UR40, UR40, 0x1b, URZ, 0x3c, !UPT ;  /* 0x0000001b28288892 */ /* 0x000fe4000f8e3cff */
[----:B------:R-:W-:Y:S02]  /*1630*/  UPRMT UR46, UR41, 0x8880, URZ ;  /* 0x00008880292e7896 */ /* 0x000fe400080000ff */
[----:B------:R-:W-:Y:S02]  /*1640*/  UPRMT UR24, UR33, 0x7710, URZ ;  /* 0x0000771021187896 */ /* 0x000fe400080000ff */
[----:B------:R-:W-:Y:S01]  /*1650*/  UPRMT UR31, UR53, 0x7710, URZ ;  /* 0x00007710351f7896 */ /* 0x000fe200080000ff */
[----:B------:R-:W-:Y:S01]  /*1660*/  ISETP.GE.AND P3, PT, R8, RZ, PT ;  /* 0x000000ff0800720c */ /* 0x000fe20003f66270 */
[----:B------:R-:W-:-:S02]  /*1670*/  USHF.L.U32 UR37, UR25, 0x1, URZ ;  /* 0x0000000119257899 */ /* 0x000fc400080006ff */
[----:B------:R-:W-:Y:S02]  /*1680*/  UPRMT UR33, UR52, 0x7710, URZ ;  /* 0x0000771034217896 */ /* 0x000fe400080000ff */
[----:B------:R-:W-:Y:S02]  /*1690*/  @!UP3 ULOP3.LUT UR35, UR35, 0x1b, URZ, 0x3c, !UPT ;  /* 0x0000001b2323b892 */ /* 0x000fe4000f8e3cff */
[----:B------:R-:W-:Y:S02]  /*16a0*/  USHF.L.U32 UR53, UR42, 0x1, URZ ;  /* 0x000000012a357899 */ /* 0x000fe400080006ff */
[----:B------:R-:W-:Y:S02]  /*16b0*/  UPRMT UR45, UR41, 0x8880, URZ ;  /* 0x00008880292d7896 */ /* 0x000fe400080000ff */
[----:B------:R-:W-:Y:S01]  /*16c0*/  USHF.L.U32 UR60, UR41, 0x1, URZ ;  /* 0x00000001293c7899 */ /* 0x000fe200080006ff */
[----:B------:R-:W-:Y:S01]  /*16d0*/  PRMT R8, R0, 0x8880, RZ ;  /* 0x0000888000087816 */ /* 0x000fe200000000ff */
[----:B------:R-:W-:-:S02]  /*16e0*/  UPRMT UR54, UR38, 0x8880, URZ ;  /* 0x0000888026367896 */ /* 0x000fc400080000ff */
[----:B------:R-:W-:Y:S02]  /*16f0*/  USHF.L.U32 UR47, UR38, 0x1, URZ ;  /* 0x00000001262f7899 */ /* 0x000fe400080006ff */
[----:B------:R-:W-:Y:S02]  /*1700*/  UPRMT UR41, UR34, 0x8880, URZ ;  /* 0x0000888022297896 */ /* 0x000fe400080000ff */
[----:B------:R-:W-:Y:S02]  /*1710*/  USHF.L.U32 UR52, UR34, 0x1, URZ ;  /* 0x0000000122347899 */ /* 0x000fe400080006ff */
[----:B------:R-:W-:Y:S02]  /*1720*/  UPRMT UR42, UR34, 0x8880, URZ ;  /* 0x00008880222a7896 */ /* 0x000fe400080000ff */
[----:B------:R-:W-:Y:S02]  /*1730*/  @!UP4 ULOP3.LUT UR36, UR36, 0x1b, URZ, 0x3c, !UPT ;  /* 0x0000001b2424c892 */ /* 0x000fe4000f8e3cff */
[----:B------:R-:W-:-:S02]  /*1740*/  USHF.L.U32 UR59, UR40, 0x1, URZ ;  /* 0x00000001283b7899 */ /* 0x000fc400080006ff */
[----:B------:R-:W-:Y:S02]  /*1750*/  UPRMT UR38, UR38, 0x8880, URZ ;  /* 0x0000888026267896 */ /* 0x000fe400080000ff */
[----:B------:R-:W-:Y:S02]  /*1760*/  UPRMT UR34, UR43, 0x7710, URZ ;  /* 0x000077102b227896 */ /* 0x000fe400080000ff */
[----:B------:R-:W-:Y:S01]  /*1770*/  UPRMT UR40, UR40, 0x8880, URZ ;  /* 0x0000888028287896 */ /* 0x000fe200080000ff */
[----:B------:R-:W-:Y:S01]  /*1780*/  UMOV UR43, UR44 ;  /* 0x0000002c002b7c82 */ /* 0x000fe20008000000 */
[----:B------:R-:W-:Y:S02]  /*1790*/  UPRMT UR25, UR32, 0x7710, URZ ;  /* 0x0000771020197896 */ /* 0x000fe400080000ff */
[----:B------:R-:W-:Y:S02]  /*17a0*/  @!UP5 ULOP3.LUT UR37, UR37, 0x1b, URZ, 0x3c, !UPT ;  /* 0x0000001b2525d892 */ /* 0x000fe4000f8e3cff */
[----:B------:R-:W-:Y:S01]  /*17b0*/  UPRMT UR56, UR35, 0x8880, URZ ;  /* 0x0000888023387896 */ /* 0x000fe200080000ff */
[----:B------:R-:W-:Y:S01]  /*17c0*/  ISETP.GE.AND P5, PT, R8, RZ, PT ;  /* 0x000000ff0800720c */ /* 0x000fe20003fa6270 */
[----:B------:R-:W-:Y:S01]  /*17d0*/  UPRMT UR32, UR55, 0x7710, URZ ;  /* 0x0000771037207896 */ /* 0x000fe200080000ff */
[----:B------:R-:W-:Y:S01]  /*17e0*/  UMOV UR44, UR46 ;  /* 0x0000002e002c7c82 */ /* 0x000fe20008000000 */
[----:B------:R-:W-:Y:S01]  /*17f0*/  UISETP.GE.AND UP2, UPT, UR43, URZ, UPT ;  /* 0x000000ff2b00728c */ /* 0x000fe2000bf46270 */
[----:B------:R-:W-:Y:S01]  /*1800*/  IMAD.SHL.U32 R38, R31, 0x2, RZ ;  /* 0x000000021f267824 */ /* 0x000fe200078e00ff */
[----:B------:R-:W-:-:S02]  /*1810*/  @!UP6 ULOP3.LUT UR39, UR39, 0x1b, URZ, 0x3c, !UPT ;  /* 0x0000001b2727e892 */ /* 0x000fc4000f8e3cff */
[----:B------:R-:W-:Y:S02]  /*1820*/  UPRMT UR55, UR35, 0x8880, URZ ;  /* 0x0000888023377896 */ /* 0x000fe400080000ff */
[----:B------:R-:W-:Y:S02]  /*1830*/  UPRMT UR58, UR36, 0x8880, URZ ;  /* 0x00008880243a7896 */ /* 0x000fe400080000ff */
[----:B------:R-:W-:Y:S02]  /*1840*/  UISETP.GE.AND UP6, UPT, UR44, URZ, UPT ;  /* 0x000000ff2c00728c */ /* 0x000fe4000bfc6270 */
[----:B------:R-:W-:Y:S02]  /*1850*/  USHF.L.U32 UR48, UR35, 0x1, URZ ;  /* 0x0000000123307899 */ /* 0x000fe400080006ff */
[----:B------:R-:W-:Y:S02]  /*1860*/  UPRMT UR62, UR37, 0x8880, URZ ;  /* 0x00008880253e7896 */ /* 0x000fe400080000ff */
[----:B------:R-:W-:-:S02]  /*1870*/  UPRMT UR57, UR36, 0x8880, URZ ;  /* 0x0000888024397896 */ /* 0x000fc400080000ff */
[----:B------:R-:W-:Y:S02]  /*1880*/  USHF.L.U32 UR49, UR36, 0x1, URZ ;  /* 0x0000000124317899 */ /* 0x000fe400080006ff */
[----:B------:R-:W-:Y:S01]  /*1890*/  UPRMT UR35, UR45, 0x7710, URZ ;  /* 0x000077102d237896 */ /* 0x000fe200080000ff */
[----:B------:R-:W-:Y:S01]  /*18a0*/  UMOV UR46, UR38 ;  /* 0x00000026002e7c82 */ /* 0x000fe20008000000 */
[----:B------:R-:W-:Y:S01]  /*18b0*/  UPRMT UR64, UR39, 0x8880, URZ ;  /* 0x0000888027407896 */ /* 0x000fe200080000ff */
[----:B------:R-:W-:Y:S01]  /*18c0*/  UMOV UR45, UR40 ;  /* 0x00000028002d7c82 */ /* 0x000fe20008000000 */
[----:B------:R-:W-:Y:S01]  /*18d0*/  UPRMT UR36, UR54, 0x7710, URZ ;  /* 0x0000771036247896 */ /* 0x000fe200080000ff */
[----:B------:R-:W-:Y:S01]  /*18e0*/  @!P2 LOP3.LUT R38, R38, 0x1b, RZ, 0x3c, !PT ;  /* 0x0000001b2626a812 */ /* 0x000fe200078e3cff */
[----:B------:R-:W-:Y:S02]  /*18f0*/  UPRMT UR61, UR37, 0x8880, URZ ;  /* 0x00008880253d7896 */ /* 0x000fe400080000ff */
[----:B------:R-:W-:Y:S01]  /*1900*/  USHF.L.U32 UR50, UR37, 0x1, URZ ;  /* 0x0000000125327899 */ /* 0x000fe200080006ff */
[----:B------:R-:W-:Y:S01]  /*1910*/  UMOV UR54, UR56 ;  /* 0x0000003800367c82 */ /* 0x000fe20008000000 */
[----:B------:R-:W-:Y:S01]  /*1920*/  UISETP.GE.AND UP1, UPT, UR46, URZ, UPT ;  /* 0x000000ff2e00728c */ /* 0x000fe2000bf26270 */
[----:B------:R-:W-:Y:S01]  /*1930*/  LOP3.LUT R14, R14, R19, RZ, 0x3c, !PT ;  /* 0x000000130e0e7212 */ /* 0x000fe200078e3cff */
[----:B------:R-:W-:-:S02]  /*1940*/  UPRMT UR37, UR55, 0x7710, URZ ;  /* 0x0000771037257896 */ /* 0x000fc400080000ff */
[----:B------:R-:W-:Y:S01]  /*1950*/  UISETP.GE.AND UP5, UPT, UR45, URZ, UPT ;  /* 0x000000ff2d00728c */ /* 0x000fe2000bfa6270 */
[----:B------:R-:W-:Y:S01]  /*1960*/  IMAD.SHL.U32 R19, R0, 0x2, RZ ;  /* 0x0000000200137824 */ /* 0x000fe200078e00ff */
[----:B------:R-:W-:Y:S01]  /*1970*/  UMOV UR55, UR58 ;  /* 0x0000003a00377c82 */ /* 0x000fe20008000000 */
[----:B------:R-:W-:Y:S01]  /*1980*/  UISETP.GE.AND UP4, UPT, UR54, URZ, UPT ;  /* 0x000000ff3600728c */ /* 0x000fe2000bf86270 */
[----:B------:R-:W-:Y:S01]  /*1990*/  PRMT R8, R38, 0x8880, RZ ;  /* 0x0000888026087816 */ /* 0x000fe200000000ff */
[----:B------:R-:W-:Y:S01]  /*19a0*/  UMOV UR56, UR62 ;  /* 0x0000003e00387c82 */ /* 0x000fe20008000000 */
[----:B------:R-:W-:Y:S02]  /*19b0*/  UISETP.GE.AND UP3, UPT, UR55, URZ, UPT ;  /* 0x000000ff3700728c */ /* 0x000fe4000bf66270 */
[----:B------:R-:W-:Y:S02]  /*19c0*/  UPRMT UR38, UR57, 0x7710, URZ ;  /* 0x0000771039267896 */ /* 0x000fe400080000ff */
[----:B------:R-:W-:Y:S01]  /*19d0*/  @!UP2 ULOP3.LUT UR53, UR53, 0x1b, URZ, 0x3c, !UPT ;  /* 0x0000001b3535a892 */ /* 0x000fe2000f8e3cff */
[----:B------:R-:W-:Y:S01]  /*19e0*/  UMOV UR57, UR64 ;  /* 0x0000004000397c82 */ /* 0x000fe20008000000 */
[----:B------:R-:W-:Y:S01]  /*19f0*/  UISETP.GE.AND UP2, UPT, UR56, URZ, UPT ;  /* 0x000000ff3800728c */ /* 0x000fe2000bf46270 */
[----:B------:R-:W-:Y:S01]  /*1a00*/  @!P5 LOP3.LUT R19, R19, 0x1b, RZ, 0x3c, !PT ;  /* 0x0000001b1313d812 */ /* 0x000fe200078e3cff */
[----:B------:R-:W-:Y:S01]  /*1a10*/  @!UP6 ULOP3.LUT UR60, UR60, 0x1b, URZ, 0x3c, !UPT ;  /* 0x0000001b3c3ce892 */ /* 0x000fe2000f8e3cff */
[----:B------:R-:W-:Y:S01]  /*1a20*/  ISETP.GE.AND P5, PT, R8, RZ, PT ;  /* 0x000000ff0800720c */ /* 0x000fe20003fa6270 */
[----:B------:R-:W-:Y:S01]  /*1a30*/  UISETP.GE.AND UP6, UPT, UR57, URZ, UPT ;  /* 0x000000ff3900728c */ /* 0x000fe2000bfc6270 */
[----:B------:R-:W-:Y:S01]  /*1a40*/  IMAD.SHL.U32 R37, R35, 0x2, RZ ;  /* 0x0000000223257824 */ /* 0x000fe200078e00ff */
[----:B------:R-:W-:Y:S01]  /*1a50*/  @!UP1 ULOP3.LUT UR47, UR47, 0x1b, URZ, 0x3c, !UPT ;  /* 0x0000001b2f2f9892 */ /* 0x000fe2000f8e3cff */
[----:B0-----:R-:W-:Y:S01]  /*1a60*/  PRMT R0, R17, 0x8880, RZ ;  /* 0x0000888011007816 */ /* 0x001fe200000000ff */
[----:B------:R-:W-:-:S02]  /*1a70*/  @!UP5 ULOP3.LUT UR59, UR59, 0x1b, URZ, 0x3c, !UPT ;  /* 0x0000001b3b3bd892 */ /* 0x000fc4000f8e3cff */
[----:B------:R-:W-:Y:S01]  /*1a80*/  @!UP4 ULOP3.LUT UR48, UR48, 0x1b, URZ, 0x3c, !UPT ;  /* 0x0000001b3030c892 */ /* 0x000fe2000f8e3cff */
[----:B------:R-:W-:Y:S01]  /*1a90*/  @!P6 LOP3.LUT R37, R37, 0x1b, RZ, 0x3c, !PT ;  /* 0x0000001b2525e812 */ /* 0x000fe200078e3cff */
[----:B------:R-:W-:Y:S01]  /*1aa0*/  UPRMT UR45, UR60, 0x8880, URZ ;  /* 0x000088803c2d7896 */ /* 0x000fe200080000ff */
[----:B------:R-:W-:Y:S01]  /*1ab0*/  PRMT R18, R17, 0x8880, RZ ;  /* 0x0000888011127816 */ /* 0x000fe200000000ff */
[----:B------:R-:W-:Y:S01]  /*1ac0*/  USHF.L.U32 UR66, UR60, 0x1, URZ ;  /* 0x000000013c427899 */ /* 0x000fe200080006ff */
[----:B------:R-:W-:Y:S01]  /*1ad0*/  ISETP.GE.AND P6, PT, R0, RZ, PT ;  /* 0x000000ff0000720c */ /* 0x000fe20003fc6270 */
[----:B------:R-:W-:Y:S02]  /*1ae0*/  USHF.L.U32 UR51, UR39, 0x1, URZ ;  /* 0x0000000127337899 */ /* 0x000fe400080006ff */
[----:B------:R-:W-:Y:S02]  /*1af0*/  @!UP3 ULOP3.LUT UR49, UR49, 0x1b, URZ, 0x3c, !UPT ;  /* 0x0000001b3131b892 */ /* 0x000fe4000f8e3cff */
[----:B------:R-:W-:-:S02]  /*1b00*/  UPRMT UR60, UR60, 0x8880, URZ ;  /* 0x000088803c3c7896 */ /* 0x000fc400080000ff */
[----:B------:R-:W-:Y:S02]  /*1b10*/  UPRMT UR46, UR47, 0x8880, URZ ;  /* 0x000088802f2e7896 */ /* 0x000fe400080000ff */
[----:B------:R-:W-:Y:S01]  /*1b20*/  USHF.L.U32 UR68, UR47, 0x1, URZ ;  /* 0x000000012f447899 */ /* 0x000fe200080006ff */
[----:B------:R-:W-:Y:S01]  /*1b30*/  IMAD.SHL.U32 R38, R38, 0x2, RZ ;  /* 0x0000000226267824 */ /* 0x000fe200078e00ff */
[----:B------:R-:W-:Y:S02]  /*1b40*/  UPRMT UR63, UR39, 0x8880, URZ ;  /* 0x00008880273f7896 */ /* 0x000fe400080000ff */
[----:B------:R-:W-:Y:S02]  /*1b50*/  UISETP.GE.AND UP5, UPT, UR42, URZ, UPT ;  /* 0x000000ff2a00728c */ /* 0x000fe4000bfa6270 */
[----:B------:R-:W-:Y:S02]  /*1b60*/  USHF.L.U32 UR67, UR59, 0x1, URZ ;  /* 0x000000013b437899 */ /* 0x000fe400080006ff */
[----:B------:R-:W-:-:S02]  /*1b70*/  UPRMT UR47, UR47, 0x8880, URZ ;  /* 0x000088802f2f7896 */ /* 0x000fc400080000ff */
[----:B------:R-:W-:Y:S02]  /*1b80*/  @!UP2 ULOP3.LUT UR50, UR50, 0x1b, URZ, 0x3c, !UPT ;  /* 0x0000001b3232a892 */ /* 0x000fe4000f8e3cff */
[----:B------:R-:W-:Y:S02]  /*1b90*/  UPRMT UR59, UR59, 0x8880, URZ ;  /* 0x000088803b3b7896 */ /* 0x000fe400080000ff */
[----:B------:R-:W-:Y:S02]  /*1ba0*/  UPRMT UR58, UR48, 0x8880, URZ ;  /* 0x00008880303a7896 */ /* 0x000fe400080000ff */
[----:B------:R-:W-:Y:S01]  /*1bb0*/  USHF.L.U32 UR69, UR48, 0x1, URZ ;  /* 0x0000000130457899 */ /* 0x000fe200080006ff */
[----:B------:R-:W-:Y:S01]  /*1bc0*/  PRMT R0, R37, 0x8880, RZ ;  /* 0x0000888025007816 */ /* 0x000fe200000000ff */
[----:B------:R-:W-:Y:S01]  /*1bd0*/  UPRMT UR48, UR48, 0x8880, URZ ;  /* 0x0000888030307896 */ /* 0x000fe200080000ff */
[----:B------:R-:W-:Y:S01]  /*1be0*/  PRMT R18, R18, 0x7710, RZ ;  /* 0x0000771012127816 */ /* 0x000fe200000000ff */
[----:B------:R-:W-:-:S02]  /*1bf0*/  @!UP6 ULOP3.LUT UR51, UR51, 0x1b, URZ, 0x3c, !UPT ;  /* 0x0000001b3333e892 */ /* 0x000fc4000f8e3cff */
[----:B------:R-:W-:Y:S02]  /*1c00*/  UPRMT UR57, UR49, 0x8880, URZ ;  /* 0x0000888031397896 */ /* 0x000fe400080000ff */
[----:B------:R-:W-:Y:S02]  /*1c10*/  USHF.L.U32 UR42, UR49, 0x1, URZ ;  /* 0x00000001312a7899 */ /* 0x000fe400080006ff */
[----:B------:R-:W-:Y:S02]  /*1c20*/  UISETP.GE.AND UP3, UPT, UR60, URZ, UPT ;  /* 0x000000ff3c00728c */ /* 0x000fe4000bf66270 */
[----:B------:R-:W-:Y:S02]  /*1c30*/  UPRMT UR40, UR63, 0x7710, URZ ;  /* 0x000077103f287896 */ /* 0x000fe400080000ff */
[----:B------:R-:W-:Y:S01]  /*1c40*/  UPRMT UR49, UR49, 0x8880, URZ ;  /* 0x0000888031317896 */ /* 0x000fe200080000ff */
[----:B------:R-:W-:Y:S01]  /*1c50*/  @!P5 LOP3.LUT R38, R38, 0x1b, RZ, 0x3c, !PT ;  /* 0x0000001b2626d812 */ /* 0x000fe200078e3cff */
[----:B------:R-:W-:-:S02]  /*1c60*/  UPRMT UR44, UR53, 0x8880, URZ ;  /* 0x00008880352c7896 */ /* 0x000fc400080000ff */
[----:B------:R-:W-:Y:S02]  /*1c70*/  USHF.L.U32 UR71, UR53, 0x1, URZ ;  /* 0x0000000135477899 */ /* 0x000fe400080006ff */
[----:B------:R-:W-:Y:S02]  /*1c80*/  UPRMT UR56, UR50, 0x8880, URZ ;  /* 0x0000888032387896 */ /* 0x000fe400080000ff */
[----:B------:R-:W-:Y:S02]  /*1c90*/  USHF.L.U32 UR63, UR50, 0x1, URZ ;  /* 0x00000001323f7899 */ /* 0x000fe400080006ff */
[----:B------:R-:W-:Y:S01]  /*1ca0*/  UISETP.GE.AND UP6, UPT, UR59, URZ, UPT ;  /* 0x000000ff3b00728c */ /* 0x000fe2000bfc6270 */
[----:B------:R-:W-:Y:S01]  /*1cb0*/  ISETP.GE.AND P5, PT, R0, RZ, PT ;  /* 0x000000ff0000720c */ /* 0x000fe20003fa6270 */
[----:B------:R-:W-:Y:S02]  /*1cc0*/  UPRMT UR39, UR61, 0x7710, URZ ;  /* 0x000077103d277896 */ /* 0x000fe400080000ff */
[----:B------:R-:W-:-:S02]  /*1cd0*/  UPRMT UR53, UR53, 0x8880, URZ ;  /* 0x0000888035357896 */ /* 0x000fc400080000ff */
[----:B------:R-:W-:Y:S01]  /*1ce0*/  UPRMT UR50, UR50, 0x8880, URZ ;  /* 0x0000888032327896 */ /* 0x000fe200080000ff */
[----:B------:R-:W-:Y:S01]  /*1cf0*/  IMAD.SHL.U32 R43, R18, 0x2, RZ ;  /* 0x00000002122b7824 */ /* 0x000fe200078e00ff */
[----:B------:R-:W-:Y:S02]  /*1d00*/  UPRMT UR55, UR51, 0x8880, URZ ;  /* 0x0000888033377896 */ /* 0x000fe400080000ff */
[----:B------:R-:W-:Y:S01]  /*1d10*/  USHF.L.U32 UR64, UR51, 0x1, URZ ;  /* 0x0000000133407899 */ /* 0x000fe200080006ff */
[----:B------:R-:W-:Y:S01]  /*1d20*/  UMOV UR61, UR47 ;  /* 0x0000002f003d7c82 */ /* 0x000fe20008000000 */
[----:B------:R-:W-:Y:S02]  /*1d30*/  UPRMT UR51, UR51, 0x8880, URZ ;  /* 0x0000888033337896 */ /* 0x000fe400080000ff */
[----:B------:R-:W-:Y:S01]  /*1d40*/  UPRMT UR47, UR58, 0x7710, URZ ;  /* 0x000077103a2f7896 */ /* 0x000fe200080000ff */
[----:B------:R-:W-:Y:S01]  /*1d50*/  PRMT R0, R38, 0x8880, RZ ;  /* 0x0000888026007816 */ /* 0x000fe200000000ff */
[----:B------:R-:W-:Y:S01]  /*1d60*/  UISETP.GE.AND UP1, UPT, UR53, URZ, UPT ;  /* 0x000000ff3500728c */ /* 0x000fe2000bf26270 */
[----:B------:R-:W-:Y:S01]  /*1d70*/  UMOV UR58, UR48 ;  /* 0x00000030003a7c82 */ /* 0x000fe20008000000 */
[----:B------:R-:W-:-:S02]  /*1d80*/  UPRMT UR48, UR57, 0x7710, URZ ;  /* 0x0000771039307896 */ /* 0x000fc400080000ff */
[----:B------:R-:W-:Y:S01]  /*1d90*/  @!UP5 ULOP3.LUT UR52, UR52, 0x1b, URZ, 0x3c, !UPT ;  /* 0x0000001b3434d892 */ /* 0x000fe2000f8e3cff */
[----:B------:R-:W-:Y:S01]  /*1da0*/  UMOV UR57, UR49 ;  /* 0x0000003100397c82 */ /* 0x000fe20008000000 */
[----:B------:R-:W-:Y:S01]  /*1db0*/  UPRMT UR49, UR56, 0x7710, URZ ;  /* 0x0000771038317896 */ /* 0x000fe200080000ff */
[----:B------:R-:W-:Y:S01]  /*1dc0*/  @!P6 LOP3.LUT R43, R43, 0x1b, RZ, 0x3c, !PT ;  /* 0x0000001b2b2be812 */ /* 0x000fe200078e3cff */
[----:B------:R-:W-:Y:S01]  /*1dd0*/  UISETP.GE.AND UP5, UPT, UR61, URZ, UPT ;  /* 0x000000ff3d00728c */ /* 0x000fe2000bfa6270 */
[----:B------:R-:W-:Y:S01]  /*1de0*/  ISETP.GE.AND P6, PT, R0, RZ, PT ;  /* 0x000000ff0000720c */ /* 0x000fe20003fc6270 */
[----:B------:R-:W-:Y:S01]  /*1df0*/  UMOV UR56, UR50 ;  /* 0x0000003200387c82 */ /* 0x000fe20008000000 */
[----:B------:R-:W-:Y:S01]  /*1e00*/  UPRMT UR50, UR55, 0x7710, URZ ;  /* 0x0000771037327896 */ /* 0x000fe200080000ff */
[----:B------:R-:W-:Y:S01]  /*1e10*/  IMAD.SHL.U32 R41, R37, 0x2, RZ ;  /* 0x0000000225297824 */ /* 0x000fe200078e00ff */
[----:B------:R-:W-:Y:S01]  /*1e20*/  @!UP3 ULOP3.LUT UR66, UR66, 0x1b, URZ, 0x3c, !UPT ;  /* 0x0000001b4242b892 */ /* 0x000fe2000f8e3cff */
[----:B------:R-:W-:Y:S01]  /*1e30*/  UMOV UR55, UR51 ;  /* 0x0000003300377c82 */ /* 0x000fe20008000000 */
[----:B------:R-:W-:Y:S01]  /*1e40*/  UISETP.GE.AND UP3, UPT, UR56, URZ, UPT ;  /* 0x000000ff3800728c */ /* 0x000fe2000bf66270 */
[----:B------:R-:W-:Y:S01]  /*1e50*/  PRMT R0, R43, 0x8880, RZ ;  /* 0x000088802b007816 */ /* 0x000fe200000000ff */
[----:B------:R-:W-:-:S02]  /*1e60*/  @!UP6 ULOP3.LUT UR67, UR67, 0x1b, URZ, 0x3c, !UPT ;  /* 0x0000001b4343e892 */ /* 0x000fc4000f8e3cff */
[----:B------:R-:W-:Y:S02]  /*1e70*/  UISETP.GE.AND UP6, UPT, UR55, URZ, UPT ;  /* 0x000000ff3700728c */ /* 0x000fe4000bfc6270 */
[----:B------:R-:W-:Y:S01]  /*1e80*/  UISETP.GE.AND UP2, UPT, UR58, URZ, UPT ;  /* 0x000000ff3a00728c */ /* 0x000fe2000bf46270 */
[----:B------:R-:W-:Y:S01]  /*1e90*/  @!P5 LOP3.LUT R41, R41, 0x1b, RZ, 0x3c, !PT ;  /* 0x0000001b2929d812 */ /* 0x000fe200078e3cff */
[----:B------:R-:W-:Y:S02]  /*1ea0*/  UPRMT UR54, UR52, 0x8880, URZ ;  /* 0x0000888034367896 */ /* 0x000fe400080000ff */
[----:B------:R-:W-:Y:S01]  /*1eb0*/  USHF.L.U32 UR43, UR52, 0x1, URZ ;  /* 0x00000001342b7899 */ /* 0x000fe200080006ff */
[----:B------:R-:W-:Y:S01]  /*1ec0*/  ISETP.GE.AND P5, PT, R0, RZ, PT ;  /* 0x000000ff0000720c */ /* 0x000fe20003fa6270 */
[----:B------:R-:W-:Y:S01]  /*1ed0*/  UPRMT UR52, UR52, 0x8880, URZ ;  /* 0x0000888034347896 */ /* 0x000fe200080000ff */
[----:B------:R-:W-:Y:S01]  /*1ee0*/  IMAD.SHL.U32 R42, R38, 0x2, RZ ;  /* 0x00000002262a7824 */ /* 0x000fe200078e00ff */
[----:B------:R-:W-:Y:S01]  /*1ef0*/  @!UP1 ULOP3.LUT UR71, UR71, 0x1b, URZ, 0x3c, !UPT ;  /* 0x0000001b47479892 */ /* 0x000fe2000f8e3cff */
[----:B------:R-:W-:Y:S01]  /*1f00*/  IMAD.SHL.U32 R36, R2, 0x2, RZ ;  /* 0x0000000202247824 */ /* 0x000fe200078e00ff */
[----:B------:R-:W-:-:S02]  /*1f10*/  @!UP5 ULOP3.LUT UR68, UR68, 0x1b, URZ, 0x3c, !UPT ;  /* 0x0000001b4444d892 */ /* 0x000fc4000f8e3cff */
[----:B------:R-:W-:Y:S01]  /*1f20*/  UISETP.GE.AND UP5, UPT, UR52, URZ, UPT ;  /* 0x000000ff3400728c */ /* 0x000fe2000bfa6270 */
[----:B------:R-:W-:Y:S01]  /*1f30*/  PRMT R0, R41, 0x8880, RZ ;  /* 0x0000888029007816 */ /* 0x000fe200000000ff */
[----:B------:R-:W-:Y:S02]  /*1f40*/  USHF.L.U32 UR52, UR71, 0x1, URZ ;  /* 0x0000000147347899 */ /* 0x000fe400080006ff */
[----:B------:R-:W-:Y:S02]  /*1f50*/  UPRMT UR59, UR66, 0x8880, URZ ;  /* 0x00008880423b7896 */ /* 0x000fe400080000ff */
[----:B------:R-:W-:Y:S01]  /*1f60*/  USHF.L.U32 UR53, UR66, 0x1, URZ ;  /* 0x0000000142357899 */ /* 0x000fe200080006ff */
[----:B------:R-:W-:Y:S01]  /*1f70*/  @!P6 LOP3.LUT R42, R42, 0x1b, RZ, 0x3c, !PT ;  /* 0x0000001b2a2ae812 */ /* 0x000fe200078e3cff */
[----:B------:R-:W-:Y:S02]  /*1f80*/  @!UP3 ULOP3.LUT UR63, UR63, 0x1b, URZ, 0x3c, !UPT ;  /* 0x0000001b3f3fb892 */ /* 0x000fe4000f8e3cff */
[----:B------:R-:W-:-:S02]  /*1f90*/  UPRMT UR71, UR71, 0x8880, URZ ;  /* 0x0000888047477896 */ /* 0x000fc400080000ff */
[----:B------:R-:W-:Y:S01]  /*1fa0*/  UPRMT UR66, UR66, 0x8880, URZ ;  /* 0x0000888042427896 */ /* 0x000fe200080000ff */
[----:B------:R-:W-:Y:S01]  /*1fb0*/  @!P3 LOP3.LUT R36, R36, 0x1b, RZ, 0x3c, !PT ;  /* 0x0000001b2424b812 */ /* 0x000fe200078e3cff */
[----:B------:R-:W-:Y:S01]  /*1fc0*/  @!UP6 ULOP3.LUT UR64, UR64, 0x1b, URZ, 0x3c, !UPT ;  /* 0x0000001b4040e892 */ /* 0x000fe2000f8e3cff */
[----:B------:R-:W-:Y:S01]  /*1fd0*/  IMAD.SHL.U32 R51, R43, 0x2, RZ ;  /* 0x000000022b337824 */ /* 0x000fe200078e00ff */
[----:B------:R-:W-:Y:S01]  /*1fe0*/  UISETP.GE.AND UP4, UPT, UR57, URZ, UPT ;  /* 0x000000ff3900728c */ /* 0x000fe2000bf86270 */
[----:B------:R-:W-:Y:S01]  /*1ff0*/  ISETP.GE.AND P6, PT, R0, RZ, PT ;  /* 0x000000ff0000720c */ /* 0x000fe20003fc6270 */
[----:B------:R-:W-:Y:S01]  /*2000*/  @!UP2 ULOP3.LUT UR69, UR69, 0x1b, URZ, 0x3c, !UPT ;  /* 0x0000001b4545a892 */ /* 0x000fe2000f8e3cff */
[----:B------:R-:W-:Y:S01]  /*2010*/  PRMT R56, R6, 0x7610, R56 ;  /* 0x0000761006387816 */ /* 0x000fe20000000038 */
[----:B------:R-:W-:Y:S01]  /*2020*/  UPRMT UR62, UR63, 0x8880, URZ ;  /* 0x000088803f3e7896 */ /* 0x000fe200080000ff */
[----:B------:R-:W-:Y:S01]  /*2030*/  PRMT R0, R42, 0x8880, RZ ;  /* 0x000088802a007816 */ /* 0x000fe200000000ff */
[----:B------:R-:W-:Y:S01]  /*2040*/  USHF.L.U32 UR57, UR63, 0x1, URZ ;  /* 0x000000013f397899 */ /* 0x000fe200080006ff */
[----:B------:R-:W-:Y:S01]  /*2050*/  PRMT R6, R11, 0x7610, R6 ;  /* 0x000076100b067816 */ /* 0x000fe20000000006 */
[----:B------:R-:W-:-:S02]  /*2060*/  UISETP.GE.AND UP6, UPT, UR71, URZ, UPT ;  /* 0x000000ff4700728c */ /* 0x000fc4000bfc6270 */
[----:B------:R-:W-:Y:S01]  /*2070*/  UISETP.GE.AND UP2, UPT, UR66, URZ, UPT ;  /* 0x000000ff4200728c */ /* 0x000fe2000bf46270 */
[----:B------:R-:W-:Y:S01]  /*2080*/  PRMT R11, R15, 0x7610, R11 ;  /* 0x000076100f0b7816 */ /* 0x000fe2000000000b */
[----:B------:R-:W-:Y:S01]  /*2090*/  UPRMT UR63, UR63, 0x8880, URZ ;  /* 0x000088803f3f7896 */ /* 0x000fe200080000ff */
[----:B------:R-:W-:Y:S01]  /*20a0*/  PRMT R2, R36, 0x8880, RZ ;  /* 0x0000888024027816 */ /* 0x000fe200000000ff */
[----:B------:R-:W-:Y:S01]  /*20b0*/  UPRMT UR72, UR64, 0x8880, URZ ;  /* 0x0000888040487896 */ /* 0x000fe200080000ff */
[----:B------:R-:W-:Y:S01]  /*20c0*/  SHF.R.U32.HI R33, RZ, 0x18, R3 ;  /* 0x00000018ff217819 */ /* 0x000fe20000011603 */
[----:B------:R-:W-:Y:S01]  /*20d0*/  USHF.L.U32 UR58, UR64, 0x1, URZ ;  /* 0x00000001403a7899 */ /* 0x000fe200080006ff */
[----:B------:R-:W-:Y:S01]  /*20e0*/  PRMT R15, R7, 0x7610, R15 ;  /* 0x00007610070f7816 */ /* 0x000fe2000000000f */
[----:B------:R-:W-:Y:S01]  /*20f0*/  UPRMT UR64, UR64, 0x8880, URZ ;  /* 0x0000888040407896 */ /* 0x000fe200080000ff */
[----:B------:R-:W-:Y:S02]  /*2100*/  @!P5 LOP3.LUT R51, R51, 0x1b, RZ, 0x3c, !PT ;  /* 0x0000001b3333d812 */ /* 0x000fe400078e3cff */
[----:B------:R-:W-:Y:S01]  /*2110*/  PRMT R7, R13, 0x7610, R7 ;  /* 0x000076100d077816 */ /* 0x000fe20000000007 */
[----:B------:R-:W-:Y:S01]  /*2120*/  UPRMT UR51, UR54, 0x7710, URZ ;  /* 0x0000771036337896 */ /* 0x000fe200080000ff */
[----:B------:R-:W-:-:S02]  /*2130*/  ISETP.GE.AND P5, PT, R0, RZ, PT ;  /* 0x000000ff0000720c */ /* 0x000fc40003fa6270 */
[----:B------:R-:W-:Y:S01]  /*2140*/  PRMT R13, R25, 0x7610, R13 ;  /* 0x00007610190d7816 */ /* 0x000fe2000000000d */
[----:B------:R-:W-:Y:S01]  /*2150*/  USHF.L.U32 UR54, UR67, 0x1, URZ ;  /* 0x0000000143367899 */ /* 0x000fe200080006ff */
[----:B------:R-:W-:Y:S01]  /*2160*/  PRMT R0, R14, 0x7610, R0 ;  /* 0x000076100e007816 */ /* 0x000fe20000000000 */
[----:B------:R-:W-:Y:S01]  /*2170*/  UPRMT UR60, UR68, 0x8880, URZ ;  /* 0x00008880443c7896 */ /* 0x000fe200080000ff */
[----:B------:R-:W-:Y:S01]  /*2180*/  PRMT R25, R26, 0x8880, RZ ;  /* 0x000088801a197816 */ /* 0x000fe200000000ff */
[----:B------:R-:W-:Y:S01]  /*2190*/  USHF.L.U32 UR55, UR68, 0x1, URZ ;  /* 0x0000000144377899 */ /* 0x000fe200080006ff */
[----:B------:R-:W-:Y:S01]  /*21a0*/  ISETP.GE.AND P3, PT, R2, RZ, PT ;  /* 0x000000ff0200720c */ /* 0x000fe20003f66270 */
[----:B------:R-:W-:Y:S01]  /*21b0*/  UPRMT UR61, UR69, 0x8880, URZ ;  /* 0x00008880453d7896 */ /* 0x000fe200080000ff */
[----:B------:R-:W-:Y:S01]  /*21c0*/  PRMT R14, R33, 0x7610, R14 ;  /* 0x00007610210e7816 */ /* 0x000fe2000000000e */
[----:B------:R-:W-:Y:S01]  /*21d0*/  USHF.L.U32 UR56, UR69, 0x1, URZ ;  /* 0x0000000145387899 */ /* 0x000fe200080006ff */
[----:B------:R-:W-:Y:S01]  /*21e0*/  PRMT R26, R27, 0x8880, RZ ;  /* 0x000088801b1a7816 */ /* 0x000fe200000000ff */
[----:B------:R-:W-:Y:S01]  /*21f0*/  UPRMT UR67, UR67, 0x8880, URZ ;  /* 0x0000888043437896 */ /* 0x000fe200080000ff */
[----:B------:R-:W-:Y:S01]  /*2200*/  PRMT R27, R43, 0x8880, RZ ;  /* 0x000088802b1b7816 */ /* 0x000fe200000000ff */
[----:B------:R-:W-:Y:S01]  /*2210*/  UPRMT UR68, UR68, 0x8880, URZ ;  /* 0x0000888044447896 */ /* 0x000fe200080000ff */
[----:B------:R-:W-:Y:S01]  /*2220*/  PRMT R33, R30, 0x8880, RZ ;  /* 0x000088801e217816 */ /* 0x000fe200000000ff */
[----:B------:R-:W-:Y:S01]  /*2230*/  UPRMT UR69, UR69, 0x8880, URZ ;  /* 0x0000888045457896 */ /* 0x000fe200080000ff */
[----:B------:R-:W-:Y:S01]  /*2240*/  PRMT R43, R31, 0x8880, RZ ;  /* 0x000088801f2b7816 */ /* 0x000fe200000000ff */
[----:B------:R-:W-:Y:S01]  /*2250*/  UMOV UR73, UR63 ;  /* 0x0000003f00497c82 */ /* 0x000fe20008000000 */
[----:B------:R-:W-:Y:S01]  /*2260*/  UPRMT UR63, UR72, 0x7710, URZ ;  /* 0x00007710483f7896 */ /* 0x000fe200080000ff */
[----:B------:R-:W-:Y:S01]  /*2270*/  PRMT R31, R33, 0x7710, RZ ;  /* 0x00007710211f7816 */ /* 0x000fe200000000ff */
[----:B------:R-:W-:Y:S01]  /*2280*/  @!UP4 ULOP3.LUT UR42, UR42, 0x1b, URZ, 0x3c, !UPT ;  /* 0x0000001b2a2ac892 */ /* 0x000fe2000f8e3cff */
[----:B------:R-:W-:Y:S01]  /*2290*/  UMOV UR72, UR64 ;  /* 0x0000004000487c82 */ /* 0x000fe20008000000 */
[----:B------:R-:W-:-:S02]  /*22a0*/  @!UP5 ULOP3.LUT UR43, UR43, 0x1b, URZ, 0x3c, !UPT ;  /* 0x0000001b2b2bd892 */ /* 0x000fc4000f8e3cff */
[----:B------:R-:W-:Y:S02]  /*22b0*/  @!UP6 ULOP3.LUT UR52, UR52, 0x1b, URZ, 0x3c, !UPT ;  /* 0x0000001b3434e892 */ /* 0x000fe4000f8e3cff */
[----:B------:R-:W-:Y:S01]  /*22c0*/  @!UP2 ULOP3.LUT UR53, UR53, 0x1b, URZ, 0x3c, !UPT ;  /* 0x0000001b3535a892 */ /* 0x000fe2000f8e3cff */
[----:B------:R-:W-:Y:S01]  /*22d0*/  PRMT R33, R43, 0x7710, RZ ;  /* 0x000077102b217816 */ /* 0x000fe200000000ff */
[----:B------:R-:W-:Y:S02]  /*22e0*/  UISETP.GE.AND UP3, UPT, UR67, URZ, UPT ;  /* 0x000000ff4300728c */ /* 0x000fe4000bf66270 */
[----:B------:R-:W-:Y:S02]  /*22f0*/  UISETP.GE.AND UP4, UPT, UR68, URZ, UPT ;  /* 0x000000ff4400728c */ /* 0x000fe4000bf86270 */
[----:B------:R-:W-:Y:S02]  /*2300*/  UISETP.GE.AND UP5, UPT, UR69, URZ, UPT ;  /* 0x000000ff4500728c */ /* 0x000fe4000bfa6270 */
[----:B------:R-:W-:-:S02]  /*2310*/  UISETP.GE.AND UP6, UPT, UR73, URZ, UPT ;  /* 0x000000ff4900728c */ /* 0x000fc4000bfc6270 */
[----:B------:R-:W-:Y:S01]  /*2320*/  UISETP.GE.AND UP2, UPT, UR72, URZ, UPT ;  /* 0x000000ff4800728c */ /* 0x000fe2000bf46270 */
[----:B------:R-:W-:Y:S01]  /*2330*/  SHF.R.U32.HI R39, RZ, 0x8, R3 ;  /* 0x00000008ff277819 */ /* 0x000fe20000011603 */
[----:B------:R-:W-:Y:S01]  /*2340*/  IMAD.SHL.U32 R36, R36, 0x2, RZ ;  /* 0x0000000224247824 */ /* 0x000fe200078e00ff */
[C---:B------:R-:W-:Y:S01]  /*2350*/  PRMT R43, R40.reuse, 0x8880, RZ ;  /* 0x00008880282b7816 */ /* 0x040fe200000000ff */
[----:B------:R-:W-:Y:S01]  /*2360*/  IMAD.SHL.U32 R40, R40, 0x2, RZ ;  /* 0x0000000228287824 */ /* 0x000fe200078e00ff */
[C---:B------:R-:W-:Y:S01]  /*2370*/  PRMT R47, R41.reuse, 0x8880, RZ ;  /* 0x00008880292f7816 */ /* 0x040fe200000000ff */
[----:B------:R-:W-:Y:S01]  /*2380*/  IMAD.SHL.U32 R41, R41, 0x2, RZ ;  /* 0x0000000229297824 */ /* 0x000fe200078e00ff */
[C---:B------:R-:W-:Y:S01]  /*2390*/  PRMT R48, R42.reuse, 0x8880, RZ ;  /* 0x000088802a307816 */ /* 0x040fe200000000ff */
[----:B------:R-:W-:Y:S01]  /*23a0*/  IMAD.SHL.U32 R42, R42, 0x2, RZ ;  /* 0x000000022a2a7824 */ /* 0x000fe200078e00ff */
[C---:B------:R-:W-:Y:S02]  /*23b0*/  PRMT R54, R3.reuse, 0x7632, R54 ;  /* 0x0000763203367816 */ /* 0x040fe40000000036 */
[----:B------:R-:W-:-:S02]  /*23c0*/  PRMT R8, R3, 0x7610, R8 ;  /* 0x0000761003087816 */ /* 0x000fc40000000008 */
[----:B------:R-:W-:Y:S02]  /*23d0*/  PRMT R2, R9, 0x7610, R2 ;  /* 0x0000761009027816 */ /* 0x000fe40000000002 */
[----:B------:R-:W-:Y:S02]  /*23e0*/  PRMT R3, R32, 0x7610, R3 ;  /* 0x0000761020037816 */ /* 0x000fe40000000003 */
[----:B------:R-:W-:Y:S02]  /*23f0*/  PRMT R9, R39, 0x7610, R9 ;  /* 0x0000761027097816 */ /* 0x000fe40000000009 */
[----:B------:R-:W-:Y:S02]  /*2400*/  PRMT R32, R29, 0x8880, RZ ;  /* 0x000088801d207816 */ /* 0x000fe400000000ff */
[----:B------:R-:W-:Y:S02]  /*2410*/  PRMT R4, R4, 0x8880, RZ ;  /* 0x0000888004047816 */ /* 0x000fe400000000ff */
[----:B------:R-:W-:-:S02]  /*2420*/  PRMT R39, R51, 0x8880, RZ ;  /* 0x0000888033277816 */ /* 0x000fc400000000ff */
[----:B------:R-:W-:Y:S02]  /*2430*/  @!P3 LOP3.LUT R36, R36, 0x1b, RZ, 0x3c, !PT ;  /* 0x0000001b2424b812 */ /* 0x000fe400078e3cff */
[----:B------:R-:W-:Y:S02]  /*2440*/  @!P4 LOP3.LUT R40, R40, 0x1b, RZ, 0x3c, !PT ;  /* 0x0000001b2828c812 */ /* 0x000fe400078e3cff */
[----:B------:R-:W-:Y:S02]  /*2450*/  @!P6 LOP3.LUT R41, R41, 0x1b, RZ, 0x3c, !PT ;  /* 0x0000001b2929e812 */ /* 0x000fe400078e3cff */
[----:B------:R-:W-:Y:S01]  /*2460*/  @!P5 LOP3.LUT R42, R42, 0x1b, RZ, 0x3c, !PT ;  /* 0x0000001b2a2ad812 */ /* 0x000fe200078e3cff */
[----:B------:R-:W-:Y:S01]  /*2470*/  UPRMT UR70, UR42, 0x8880, URZ ;  /* 0x000088802a467896 */ /* 0x000fe200080000ff */
[----:B------:R-:W-:Y:S01]  /*2480*/  PRMT R30, R32, 0x7710, RZ ;  /* 0x00007710201e7816 */ /* 0x000fe200000000ff */
[----:B------:R-:W-:Y:S01]  /*2490*/  @!UP3 ULOP3.LUT UR54, UR54, 0x1b, URZ, 0x3c, !UPT ;  /* 0x0000001b3636b892 */ /* 0x000fe2000f8e3cff */
        /* <DEDUP_REMOVED lines=8> */
[----:B------:R-:W-:-:S02]  /*2520*/  PRMT R34, R34, 0x8880, RZ ;  /* 0x0000888022227816 */ /* 0x000fc400000000ff */
[----:B------:R-:W-:Y:S02]  /*2530*/  PRMT R35, R35, 0x8880, RZ ;  /* 0x0000888023237816 */ /* 0x000fe400000000ff */
[----:B------:R-:W-:Y:S02]  /*2540*/  PRMT R5, R5, 0x8880, RZ ;  /* 0x0000888005057816 */ /* 0x000fe400000000ff */
[----:B------:R-:W-:Y:S02]  /*2550*/  PRMT R4, R37, 0x8880, RZ ;  /* 0x0000888025047816 */ /* 0x000fe400000000ff */
[----:B------:R-:W-:Y:S02]  /*2560*/  PRMT R39, R38, 0x8880, RZ ;  /* 0x0000888026277816 */ /* 0x000fe400000000ff */
[----:B------:R-:W-:Y:S02]  /*2570*/  PRMT R44, R19, 0x8880, RZ ;  /* 0x00008880132c7816 */ /* 0x000fe400000000ff */
[----:B------:R-:W-:-:S02]  /*2580*/  PRMT R45, R36, 0x8880, RZ ;  /* 0x00008880242d7816 */ /* 0x000fc400000000ff */
[----:B------:R-:W-:Y:S02]  /*2590*/  PRMT R49, R40, 0x8880, RZ ;  /* 0x0000888028317816 */ /* 0x000fe400000000ff */
[----:B------:R-:W-:Y:S02]  /*25a0*/  PRMT R52, R41, 0x8880, RZ ;  /* 0x0000888029347816 */ /* 0x000fe400000000ff */
[----:B------:R-:W-:Y:S01]  /*25b0*/  PRMT R53, R42, 0x8880, RZ ;  /* 0x000088802a357816 */ /* 0x000fe200000000ff */
[----:B------:R-:W-:Y:S01]  /*25c0*/  UPRMT UR64, UR70, 0x7710, URZ ;  /* 0x0000771046407896 */ /* 0x000fe200080000ff */
[----:B------:R-:W-:Y:S01]  /*25d0*/  VIADD R17, R1, 0x8 ;  /* 0x0000000801117836 */ /* 0x000fe20000000000 */
[----:B------:R-:W-:Y:S01]  /*25e0*/  UPRMT UR65, UR43, 0x8880, URZ ;  /* 0x000088802b417896 */ /* 0x000fe200080000ff */
[----:B------:R-:W-:Y:S01]  /*25f0*/  IMAD.MOV.U32 R50, RZ, RZ, 0x1 ;  /* 0x00000001ff327424 */ /* 0x000fe200078e00ff */
[----:B------:R-:W-:Y:S01]  /*2600*/  UPRMT UR66, UR52, 0x8880, URZ ;  /* 0x0000888034427896 */ /* 0x000fe200080000ff */
[----:B------:R-:W-:Y:S01]  /*2610*/  PRMT R24, R24, 0x7710, RZ ;  /* 0x0000771018187816 */ /* 0x000fe200000000ff */
        /* <DEDUP_REMOVED lines=20> */
[----:B------:R-:W-:Y:S02]  /*2760*/  PRMT R49, R49, 0x7710, RZ ;  /* 0x0000771031317816 */ /* 0x000fe400000000ff */
[----:B------:R-:W-:Y:S02]  /*2770*/  PRMT R52, R52, 0x7710, RZ ;  /* 0x0000771034347816 */ /* 0x000fe400000000ff */
[----:B------:R-:W-:Y:S01]  /*2780*/  PRMT R53, R53, 0x7710, RZ ;  /* 0x0000771035357816 */ /* 0x000fe200000000ff */
[----:B------:R-:W-:Y:S02]  /*2790*/  UPRMT UR41, UR41, 0x7710, URZ ;  /* 0x0000771029297896 */ /* 0x000fe400080000ff */
[----:B------:R-:W-:-:S02]  /*27a0*/  UPRMT UR44, UR44, 0x7710, URZ ;  /* 0x000077102c2c7896 */ /* 0x000fc400080000ff */
[----:B------:R-:W-:Y:S02]  /*27b0*/  UPRMT UR45, UR45, 0x7710, URZ ;  /* 0x000077102d2d7896 */ /* 0x000fe400080000ff */
[----:B------:R-:W-:Y:S02]  /*27c0*/  UPRMT UR46, UR46, 0x7710, URZ ;  /* 0x000077102e2e7896 */ /* 0x000fe400080000ff */
[----:B------:R-:W-:Y:S02]  /*27d0*/  UPRMT UR59, UR59, 0x7710, URZ ;  /* 0x000077103b3b7896 */ /* 0x000fe400080000ff */
[----:B------:R-:W-:Y:S02]  /*27e0*/  UPRMT UR60, UR60, 0x7710, URZ ;  /* 0x000077103c3c7896 */ /* 0x000fe400080000ff */
        /* <DEDUP_REMOVED lines=9> */
[----:B------:R-:W-:-:S12]  /*2880*/  UPRMT UR72, UR72, 0x7710, URZ ;  /* 0x0000771048487896 */ /* 0x000fd800080000ff */
.L_x_1:
[----:B------:R-:W-:Y:S02]  /*2890*/  LOP3.LUT R62, R54, 0xff, RZ, 0xc0, !PT ;  /* 0x000000ff363e7812 */ /* 0x000fe400078ec0ff */
[----:B------:R-:W-:Y:S02]  /*28a0*/  LOP3.LUT R54, R3, 0xff, RZ, 0xc0, !PT ;  /* 0x000000ff03367812 */ /* 0x000fe400078ec0ff */
[----:B------:R-:W-:Y:S02]  /*28b0*/  LOP3.LUT R3, R0, 0xff, RZ, 0xc0, !PT ;  /* 0x000000ff00037812 */ /* 0x000fe400078ec0ff */
[----:B------:R-:W-:Y:S01]  /*28c0*/  LOP3.LUT R55, R55, 0xff, RZ, 0xc0, !PT ;  /* 0x000000ff37377812 */ /* 0x000fe200078ec0ff */
[----:B------:R-:W0:Y:S01]  /*28d0*/  LDC.U8 R0, c[0x3][R54] ;  /* 0x00c0000036007b82 */ /* 0x000e220000000000 */
[----:B------:R-:W-:Y:S02]  /*28e0*/  LOP3.LUT R56, R56, 0xff, RZ, 0xc0, !PT ;  /* 0x000000ff38387812 */ /* 0x000fe400078ec0ff */
[----:B------:R-:W-:-:S02]  /*28f0*/  LOP3.LUT R15, R15, 0xff, RZ, 0xc0, !PT ;  /* 0x000000ff0f0f7812 */ /* 0x000fc400078ec0ff */
[----:B------:R-:W-:Y:S02]  /*2900*/  LOP3.LUT R14, R14, 0xff, RZ, 0xc0, !PT ;  /* 0x000000ff0e0e7812 */ /* 0x000fe400078ec0ff */
[----:B------:R-:W-:Y:S01]  /*2910*/  LOP3.LUT R65, R12, 0xff, RZ, 0xc0, !PT ;  /* 0x000000ff0c417812 */ /* 0x000fe200078ec0ff */
[----:B------:R-:W0:Y:S01]  /*2920*/  LDC.U8 R3, c[0x3][R3] ;  /* 0x00c0000003037b82 */ /* 0x000e220000000000 */
[----:B------:R-:W-:Y:S02]  /*2930*/  LOP3.LUT R61, R10, 0xff, RZ, 0xc0, !PT ;  /* 0x000000ff0a3d7812 */ /* 0x000fe400078ec0ff */
[----:B------:R-:W-:Y:S02]  /*2940*/  LOP3.LUT R60, R11, 0xff, RZ, 0xc0, !PT ;  /* 0x000000ff0b3c7812 */ /* 0x000fe400078ec0ff */
[----:B------:R-:W-:Y:S02]  /*2950*/  LOP3.LUT R59, R13, 0xff, RZ, 0xc0, !PT ;  /* 0x000000ff0d3b7812 */ /* 0x000fe400078ec0ff */
[----:B------:R-:W-:Y:S01]  /*2960*/  LOP3.LUT R58, R9, 0xff, RZ, 0xc0, !PT ;  /* 0x000000ff093a7812 */ /* 0x000fe200078ec0ff */
[----:B------:R-:W1:Y:S01]  /*2970*/  LDC.U8 R4, c[0x3][R60] ;  /* 0x00c000003c047b82 */ /* 0x000e620000000000 */
[----:B------:R-:W-:-:S02]  /*2980*/  LOP3.LUT R57, R2, 0xff, RZ, 0xc0, !PT ;  /* 0x000000ff02397812 */ /* 0x000fc400078ec0ff */
[----:B------:R-:W-:Y:S02]  /*2990*/  LOP3.LUT R12, R8, 0xff, RZ, 0xc0, !PT ;  /* 0x000000ff080c7812 */ /* 0x000fe400078ec0ff */
[----:B------:R-:W-:Y:S02]  /*29a0*/  LOP3.LUT R64, R6, 0xff, RZ, 0xc0, !PT ;  /* 0x000000ff06407812 */ /* 0x000fe400078ec0ff */
[----:B------:R-:W-:Y:S01]  /*29b0*/  LOP3.LUT R63, R7, 0xff, RZ, 0xc0, !PT ;  /* 0x000000ff073f7812 */ /* 0x000fe200078ec0ff */
[----:B------:R-:W2:Y:S08]  /*29c0*/  LDC.U8 R2, c[0x3][R57] ;  /* 0x00c0000039027b82 */ /* 0x000eb00000000000 */
[----:B------:R-:W2:Y:S08]  /*29d0*/  LDC.U8 R5, c[0x3][R12] ;  /* 0x00c000000c057b82 */ /* 0x000eb00000000000 */
[----:B------:R-:W1:Y:S08]  /*29e0*/  LDC.U8 R7, c[0x3][R61] ;  /* 0x00c000003d077b82 */ /* 0x000e700000000000 */
[----:B------:R-:W3:Y:S08]  /*29f0*/  LDC.U8 R6, c[0x3][R58] ;  /* 0x00c000003a067b82 */ /* 0x000ef00000000000 */
[----:B------:R-:W3:Y:S01]  /*2a00*/  LDC.U8 R9, c[0x3][R59] ;  /* 0x00c000003b097b82 */ /* 0x000ee20000000000 */
[----:B0-----:R-:W-:-:S07]  /*2a10*/  PRMT R0, R3, 0x3340, R0 ;  /* 0x0000334003007816 */ /* 0x001fce0000000000 */
[----:B------:R-:W0:Y:S08]  /*2a20*/  LDC.U8 R8, c[0x3][R65] ;  /* 0x00c0000041087b82 */ /* 0x000e300000000000 */
[----:B------:R-:W0:Y:S08]  /*2a30*/  LDC.U8 R11, c[0x3][R62] ;  /* 0x00c000003e0b7b82 */ /* 0x000e300000000000 */
[----:B------:R-:W4:Y:S01]  /*2a40*/  LDC.U8 R10, c[0x3][R63] ;  /* 0x00c000003f0a7b82 */ /* 0x000f220000000000 */
[----:B--2---:R-:W-:-:S07]  /*2a50*/  PRMT R5, R5, 0x3340, R2 ;  /* 0x0000334005057816 */ /* 0x004fce0000000002 */
[----:B------:R-:W4:Y:S01]  /*2a60*/  LDC.U8 R13, c[0x3][R64] ;  /* 0x00c00000400d7b82 */ /* 0x000f220000000000 */
[----:B-1----:R-:W-:Y:S02]  /*2a70*/  PRMT R4, R7, 0x3340, R4 ;  /* 0x0000334007047816 */ /* 0x002fe40000000004 */
[----:B------:R-:W-:Y:S01]  /*2a80*/  PRMT R7, R5, 0x5410, R0 ;  /* 0x0000541005077816 */ /* 0x000fe20000000000 */
[----:B------:R-:W-:-:S04]  /*2a90*/  IMAD.MOV.U32 R0, RZ, RZ, R17 ;  /* 0x000000ffff007224 */ /* 0x000fc800078e0011 */
[----:B------:R-:W1:Y:S08]  /*2aa0*/  LDC.U8 R14, c[0x3][R14] ;  /* 0x00c000000e0e7b82 */ /* 0x000e700000000000 */
[----:B------:R-:W1:Y:S01]  /*2ab0*/  LDC.U8 R15, c[0x3][R15] ;  /* 0x00c000000f0f7b82 */ /* 0x000e620000000000 */
[----:B---3--:R-:W-:-:S04]  /*2ac0*/  PRMT R9, R9, 0x3340, R6 ;  /* 0x0000334009097816 */ /* 0x008fc80000000006 */
[----:B------:R-:W-:-:S03]  /*2ad0*/  PRMT R6, R9, 0x5410, R4 ;  /* 0x0000541009067816 */ /* 0x000fc60000000004 */
[----:B------:R-:W2:Y:S08]  /*2ae0*/  LDC.U8 R56, c[0x3][R56] ;  /* 0x00c0000038387b82 */ /* 0x000eb00000000000 */
[----:B------:R-:W2:Y:S01]  /*2af0*/  LDC.U8 R55, c[0x3][R55] ;  /* 0x00c0000037377b82 */ /* 0x000ea20000000000 */
[----:B0-----:R-:W-:Y:S02]  /*2b00*/  PRMT R8, R11, 0x3340, R8 ;  /* 0x000033400b087816 */ /* 0x001fe40000000008 */
[----:B----4-:R-:W-:-:S04]  /*2b10*/  PRMT R13, R13, 0x3340, R10 ;  /* 0x000033400d0d7816 */ /* 0x010fc8000000000a */
[----:B------:R-:W-:Y:S02]  /*2b20*/  PRMT R5, R13, 0x5410, R8 ;  /* 0x000054100d057816 */ /* 0x000fe40000000008 */
[----:B-1----:R-:W-:Y:S02]  /*2b30*/  PRMT R2, R15, 0x3340, R14 ;  /* 0x000033400f027816 */ /* 0x002fe4000000000e */
[----:B--2---:R-:W-:-:S04]  /*2b40*/  PRMT R3, R55, 0x3340, R56 ;  /* 0x0000334037037816 */ /* 0x004fc80000000038 */
[----:B------:R-:W-:Y:S01]  /*2b50*/  PRMT R4, R3, 0x5410, R2 ;  /* 0x0000541003047816 */ /* 0x000fe20000000002 */
[----:B------:R-:W-:-:S04]  /*2b60*/  IMAD.MOV.U32 R2, RZ, RZ, RZ ;  /* 0x000000ffff027224 */ /* 0x000fc800078e00ff */
[----:B------:R0:W-:Y:S03]  /*2b70*/  STL.128 [R1], R4 ;  /* 0x0000000401007387 */ /* 0x0001e60000100c00 */
.L_x_0:
[----:B0-----:R-:W2:Y:S01]  /*2b80*/  LDL.S8 R6, [R0+-0x4] ;  /* 0xfffffc0000067983 */ /* 0x001ea20000100200 */
[----:B------:R-:W-:Y:S02]  /*2b90*/  USHF.L.U32 UR76, UR26, 0x1, URZ ;  /* 0x000000011a4c7899 */ /* 0x000fe400080006ff */
[----:B------:R-:W-:Y:S01]  /*2ba0*/  UPRMT UR73, UR14, 0x8880, URZ ;  /* 0x000088800e497896 */ /* 0x000fe200080000ff */
[----:B------:R-:W3:Y:S01]  /*2bb0*/  LDL.S8 R12, [R0+-0x8] ;  /* 0xfffff800000c7983 */ /* 0x000ee20000100200 */
[----:B------:R-:W-:Y:S02]  /*2bc0*/  @!UP0 ULOP3.LUT UR76, UR76, 0x1b, URZ, 0x3c, !UPT ;  /* 0x0000001b4c4c8892 */ /* 0x000fe4000f8e3cff */
[----:B------:R-:W-:Y:S01]  /*2bd0*/  UISETP.GE.AND UP6, UPT, UR73, URZ, UPT ;  /* 0x000000ff4900728c */ /* 0x000fe2000bfc6270 */
[----:B------:R-:W4:Y:S01]  /*2be0*/  LDL.S8 R66, [R0] ;  /* 0x0000000000427983 */ /* 0x000f220000100200 */
[----:B------:R-:W-:Y:S02]  /*2bf0*/  UPRMT UR73, UR76, 0x8880, URZ ;  /* 0x000088804c497896 */ /* 0x000fe400080000ff */
[----:B------:R-:W-:Y:S01]  /*2c00*/  USHF.L.U32 UR75, UR33, 0x1, URZ ;  /* 0x00000001214b7899 */ /* 0x000fe200080006ff */
[----:B------:R-:W5:Y:S01]  /*2c10*/  LDL.S8 R63, [R0+0x4] ;  /* 0x00000400003f7983 */ /* 0x000f620000100200 */
[----:B------:R-:W-:-:S02]  /*2c20*/  UISETP.GE.AND UP2, UPT, UR73, URZ, UPT ;  /* 0x000000ff4900728c */ /* 0x000fc4000bf46270 */
[----:B------:R-:W-:Y:S01]  /*2c30*/  UPRMT UR73, UR43, 0x8880, URZ ;  /* 0x000088802b497896 */ /* 0x000fe200080000ff */
[----:B------:R-:W-:Y:S01]  /*2c40*/  PRMT R14, R51, 0x8880, RZ ;  /* 0x00008880330e7816 */ /* 0x000fe200000000ff */
[----:B------:R-:W-:Y:S01]  /*2c50*/  IMAD.SHL.U32 R61, R32, 0x2, RZ ;  /* 0x00000002203d7824 */ /* 0x000fe200078e00ff */
[----:B------:R-:W-:Y:S02]  /*2c60*/  @!UP6 ULOP3.LUT UR75, UR75, 0x1b, URZ, 0x3c, !UPT ;  /* 0x0000001b4b4be892 */ /* 0x000fe4000f8e3cff */
[----:B------:R-:W-:Y:S02]  /*2c70*/  UISETP.GE.AND UP3, UPT, UR73, URZ, UPT ;  /* 0x000000ff4900728c */ /* 0x000fe4000bf66270 */
[----:B------:R-:W-:-:S04]  /*2c80*/  UPRMT UR73, UR52, 0x8880, URZ ;  /* 0x0000888034497896 */ /* 0x000fc800080000ff */
[----:B------:R-:W-:Y:S02]  /*2c90*/  UISETP.GE.AND UP4, UPT, UR73, URZ, UPT ;  /* 0x000000ff4900728c */ /* 0x000fe4000bf86270 */
[----:B------:R-:W-:-:S04]  /*2ca0*/  UPRMT UR73, UR53, 0x8880, URZ ;  /* 0x0000888035497896 */ /* 0x000fc800080000ff */
[----:B------:R-:W-:Y:S02]  /*2cb0*/  UISETP.GE.AND UP5, UPT, UR73, URZ, UPT ;  /* 0x000000ff4900728c */ /* 0x000fe4000bfa6270 */
[----:B------:R-:W-:Y:S01]  /*2cc0*/  USHF.L.U32 UR73, UR67, 0x1, URZ ;  /* 0x0000000143497899 */ /* 0x000fe200080006ff */
[----:B------:R-:W-:-:S08]  /*2cd0*/  ISETP.GE.AND P3, PT, R14, RZ, PT ;  /* 0x000000ff0e00720c */ /* 0x000fd00003f66270 */
[----:B------:R-:W-:-:S05]  /*2ce0*/  @!UP5 ULOP3.LUT UR73, UR73, 0x1b, URZ, 0x3c, !UPT ;  /* 0x0000001b4949d892 */ /* 0x000fca000f8e3cff */
[----:B------:R-:W-:-:S04]  /*2cf0*/  @!P3 LOP3.LUT R61, R61, 0x1b, RZ, 0x3c, !PT ;  /* 0x0000001b3d3db812 */ /* 0x000fc800078e3cff */
[----:B------:R-:W-:Y:S01]  /*2d00*/  PRMT R14, R61, 0x8880, RZ ;  /* 0x000088803d0e7816 */ /* 0x000fe200000000ff */
[----:B------:R-:W-:-:S03]  /*2d10*/  USHF.L.U32 UR74, UR65, 0x1, URZ ;  /* 0x00000001414a7899 */ /* 0x000fc600080006ff */
[----:B------:R-:W-:Y:S01]  /*2d20*/  ISETP.GE.AND P3, PT, R14, RZ, PT ;  /* 0x000000ff0e00720c */ /* 0x000fe20003f66270 */
[----:B------:R-:W-:Y:S01]  /*2d30*/  @!UP3 ULOP3.LUT UR74, UR74, 0x1b, URZ, 0x3c, !UPT ;  /* 0x0000001b4a4ab892 */ /* 0x000fe2000f8e3cff */
[----:B------:R-:W-:Y:S02]  /*2d40*/  IMAD.SHL.U32 R60, R61, 0x2, RZ ;  /* 0x000000023d3c7824 */ /* 0x000fe400078e00ff */
[----:B------:R-:W-:-:S09]  /*2d50*/  IMAD.SHL.U32 R14, R30, 0x2, RZ ;  /* 0x000000021e0e7824 */ /* 0x000fd200078e00ff */
[----:B------:R-:W-:-:S04]  /*2d60*/  @!P3 LOP3.LUT R60, R60, 0x1b, RZ, 0x3c, !PT ;  /* 0x0000001b3c3cb812 */ /* 0x000fc800078e3cff */
[----:B------:R-:W-:-:S04]  /*2d70*/  PRMT R54, R60, 0x8880, RZ ;  /* 0x000088803c367816 */ /* 0x000fc800000000ff */
[----:B------:R-:W-:Y:S02]  /*2d80*/  ISETP.GE.AND P3, PT, R54, RZ, PT ;  /* 0x000000ff3600720c */ /* 0x000fe40003f66270 */
[----:B------:R-:W-:Y:S01]  /*2d90*/  @!P1 LOP3.LUT R14, R14, 0x1b, RZ, 0x3c, !PT ;  /* 0x0000001b0e0e9812 */ /* 0x000fe200078e3cff */
[----:B------:R-:W-:-:S03]  /*2da0*/  IMAD.SHL.U32 R54, R60, 0x2, RZ ;  /* 0x000000023c367824 */ /* 0x000fc600078e00ff */
[----:B------:R-:W-:-:S07]  /*2db0*/  PRMT R68, R14, 0x8880, RZ ;  /* 0x000088800e447816 */ /* 0x000fce00000000ff */
[----:B------:R-:W-:Y:S02]  /*2dc0*/  @!P3 LOP3.LUT R54, R54, 0x1b, RZ, 0x3c, !PT ;  /* 0x0000001b3636b812 */ /* 0x000fe400078e3cff */
[----:B------:R-:W-:Y:S02]  /*2dd0*/  ISETP.GE.AND P3, PT, R68, RZ, PT ;  /* 0x000000ff4400720c */ /* 0x000fe40003f66270 */
[----:B------:R-:W-:-:S04]  /*2de0*/  PRMT R69, R54, 0x8880, RZ ;  /* 0x0000888036457816 */ /* 0x000fc800000000ff */
[----:B------:R-:W-:Y:S02]  /*2df0*/  ISETP.GE.AND P4, PT, R69, RZ, PT ;  /* 0x000000ff4500720c */ /* 0x000fe40003f86270 */
[----:B--2---:R-:W-:-:S04]  /*2e00*/  SHF.R.S32.HI R9, RZ, 0x7, R6 ;  /* 0x00000007ff097819 */ /* 0x004fc80000011406 */
[----:B------:R-:W-:Y:S01]  /*2e10*/  LOP3.LUT R65, R9, UR73, RZ, 0xc0, !PT ;  /* 0x0000004909417c12 */ /* 0x000fe2000f8ec0ff */
[----:B------:R-:W-:Y:S01]  /*2e20*/  UPRMT UR73, UR42, 0x8880, URZ ;  /* 0x000088802a497896 */ /* 0x000fe200080000ff */
[----:B---3--:R-:W-:-:S03]  /*2e30*/  IMAD.SHL.U32 R3, R12, 0x4, RZ ;  /* 0x000000040c037824 */ /* 0x008fc600078e00ff */
[----:B------:R-:W-:Y:S02]  /*2e40*/  UISETP.GE.AND UP5, UPT, UR73, URZ, UPT ;  /* 0x000000ff4900728c */ /* 0x000fe4000bfa6270 */
[----:B------:R-:W-:Y:S01]  /*2e50*/  UPRMT UR73, UR75, 0x8880, URZ ;  /* 0x000088804b497896 */ /* 0x000fe200080000ff */
[----:B------:R-:W-:-:S03]  /*2e60*/  PRMT R10, R3, 0x8880, RZ ;  /* 0x00008880030a7816 */ /* 0x000fc600000000ff */
[----:B------:R-:W-:Y:S02]  /*2e70*/  UISETP.GE.AND UP6, UPT, UR73, URZ, UPT ;  /* 0x000000ff4900728c */ /* 0x000fe4000bfc6270 */
[----:B------:R-:W-:Y:S01]  /*2e80*/  USHF.L.U32 UR73, UR66, 0x1, URZ ;  /* 0x0000000142497899 */ /* 0x000fe200080006ff */
[C---:B----4-:R-:W-:Y:S01]  /*2e90*/  IMAD.SHL.U32 R3, R66.reuse, 0x10, RZ ;  /* 0x0000001042037824 */ /* 0x050fe200078e00ff */
[----:B------:R-:W-:Y:S02]  /*2ea0*/  SHF.R.S32.HI R11, RZ, 0x7, R12 ;  /* 0x00000007ff0b7819 */ /* 0x000fe4000001140c */
[----:B------:R-:W-:Y:S02]  /*2eb0*/  @!UP4 ULOP3.LUT UR73, UR73, 0x1b, URZ, 0x3c, !UPT ;  /* 0x0000001b4949c892 */ /* 0x000fe4000f8e3cff */
[----:B------:R-:W-:Y:S01]  /*2ec0*/  PRMT R58, R3, 0x8880, RZ ;  /* 0x00008880033a7816 */ /* 0x000fe200000000ff */
[----:B------:R-:W-:-:S03]  /*2ed0*/  IMAD.SHL.U32 R3, R66, 0x2, RZ ;  /* 0x0000000242037824 */ /* 0x000fc600078e00ff */
[----:B------:R-:W-:Y:S01]  /*2ee0*/  LOP3.LUT R62, R11, UR73, RZ, 0xc0, !PT ;  /* 0x000000490b3e7c12 */ /* 0x000fe2000f8ec0ff */
[----:B------:R-:W-:Y:S01]  /*2ef0*/  UPRMT UR73, UR74, 0x8880, URZ ;  /* 0x000088804a497896 */ /* 0x000fe200080000ff */
[----:B------:R-:W-:-:S03]  /*2f00*/  PRMT R5, R3, 0x8880, RZ ;  /* 0x0000888003057816 */ /* 0x000fc600000000ff */
[----:B------:R-:W-:Y:S01]  /*2f10*/  UISETP.GE.AND UP3, UPT, UR73, URZ, UPT ;  /* 0x000000ff4900728c */ /* 0x000fe2000bf66270 */
[----:B------:R-:W-:Y:S01]  /*2f20*/  SHF.R.S32.HI R5, RZ, 0x7, R5 ;  /* 0x00000007ff057819 */ /* 0x000fe20000011405 */
[----:B------:R-:W-:Y:S01]  /*2f30*/  USHF.L.U32 UR73, UR44, 0x1, URZ ;  /* 0x000000012c497899 */ /* 0x000fe200080006ff */
[----:B------:R-:W-:Y:S02]  /*2f40*/  SHF.R.S32.HI R58, RZ, 0x7, R58 ;  /* 0x00000007ff3a7819 */ /* 0x000fe4000001143a */
[----:B------:R-:W-:Y:S01]  /*2f50*/  LOP3.LUT R3, R5, UR74, RZ, 0xc0, !PT ;  /* 0x0000004a05037c12 */ /* 0x000fe2000f8ec0ff */
[----:B------:R-:W-:Y:S01]  /*2f60*/  @!UP1 ULOP3.LUT UR73, UR73, 0x1b, URZ, 0x3c, !UPT ;  /* 0x0000001b49499892 */ /* 0x000fe2000f8e3cff */
[----:B------:R-:W-:Y:S01]  /*2f70*/  SHF.R.S32.HI R10, RZ, 0x7, R10 ;  /* 0x00000007ff0a7819 */ /* 0x000fe2000001140a */
[----:B------:R-:W-:Y:S01]  /*2f80*/  USHF.L.U32 UR74, UR74, 0x1, URZ ;  /* 0x000000014a4a7899 */ /* 0x000fe200080006ff */
[----:B------:R-:W-:Y:S01]  /*2f90*/  LOP3.LUT R55, R58, UR75, RZ, 0xc0, !PT ;  /* 0x0000004b3a377c12 */ /* 0x000fe2000f8ec0ff */
[----:B------:R-:W-:-:S02]  /*2fa0*/  USHF.L.U32 UR75, UR75, 0x1, URZ ;  /* 0x000000014b4b7899 */ /* 0x000fc400080006ff */
[----:B------:R-:W-:Y:S01]  /*2fb0*/  LOP3.LUT R7, R10, UR73, RZ, 0xc0, !PT ;  /* 0x000000490a077c12 */ /* 0x000fe2000f8ec0ff */
[----:B------:R-:W-:Y:S01]  /*2fc0*/  @!UP3 ULOP3.LUT UR74, UR74, 0x1b, URZ, 0x3c, !UPT ;  /* 0x0000001b4a4ab892 */ /* 0x000fe2000f8e3cff */
[----:B------:R-:W-:Y:S01]  /*2fd0*/  SHF.R.S32.HI R4, RZ, 0x7, R66 ;  /* 0x00000007ff047819 */ /* 0x000fe20000011442 */
[----:B------:R-:W-:Y:S01]  /*2fe0*/  USHF.L.U32 UR73, UR64, 0x1, URZ ;  /* 0x0000000140497899 */ /* 0x000fe200080006ff */
[----:B------:R-:W-:Y:S01]  /*2ff0*/  IMAD.SHL.U32 R13, R66, 0x8, RZ ;  /* 0x00000008420d7824 */ /* 0x000fe200078e00ff */
[----:B------:R-:W-:Y:S01]  /*3000*/  @!UP6 ULOP3.LUT UR75, UR75, 0x1b, URZ, 0x3c, !UPT ;  /* 0x0000001b4b4be892 */ /* 0x000fe2000f8e3cff */
[----:B------:R-:W-:Y:S01]  /*3010*/  LOP3.LUT R56, R58, UR76, RZ, 0xc0, !PT ;  /* 0x0000004c3a387c12 */ /* 0x000fe2000f8ec0ff */
[----:B------:R-:W-:Y:S01]  /*3020*/  @!UP5 ULOP3.LUT UR73, UR73, 0x1b, URZ, 0x3c, !UPT ;  /* 0x0000001b4949d892 */ /* 0x000fe2000f8e3cff */
[----:B------:R-:W-:Y:S01]  /*3030*/  LOP3.LUT R8, R4, UR74, RZ, 0xc0, !PT ;  /* 0x0000004a04087c12 */ /* 0x000fe2000f8ec0ff */
[----:B------:R-:W-:Y:S02]  /*3040*/  USHF.L.U32 UR76, UR76, 0x1, URZ ;  /* 0x000000014c4c7899 */ /* 0x000fe400080006ff */
[----:B------:R-:W-:Y:S01]  /*3050*/  UPRMT UR74, UR75, 0x8880, URZ ;  /* 0x000088804b4a7896 */ /* 0x000fe200080000ff */
[----:B------:R-:W-:Y:S01]  /*3060*/  PRMT R57, R13, 0x8880, RZ ;  /* 0x000088800d397816 */ /* 0x000fe200000000ff */
[----:B------:R-:W-:Y:S01]  /*3070*/  UPRMT UR77, UR73, 0x8880, URZ ;  /* 0x00008880494d7896 */ /* 0x000fe200080000ff */
[C---:B------:R-:W-:Y:S01]  /*3080*/  IMAD.SHL.U32 R67, R66.reuse, 0x40, RZ ;  /* 0x0000004042437824 */ /* 0x040fe200078e00ff */
[----:B------:R-:W-:Y:S01]  /*3090*/  @!UP2 ULOP3.LUT UR76, UR76, 0x1b, URZ, 0x3c, !UPT ;  /* 0x0000001b4c4ca892 */ /* 0x000fe2000f8e3cff */
[C---:B------:R-:W-:Y:S01]  /*30a0*/  IMAD.SHL.U32 R13, R66.reuse, 0x4, RZ ;  /* 0x00000004420d7824 */ /* 0x040fe200078e00ff */
[----:B------:R-:W-:Y:S01]  /*30b0*/  UISETP.GE.AND UP3, UPT, UR74, URZ, UPT ;  /* 0x000000ff4a00728c */ /* 0x000fe2000bf66270 */
[C---:B------:R-:W-:Y:S01]  /*30c0*/  IMAD.SHL.U32 R68, R66.reuse, 0x20, RZ ;  /* 0x0000002042447824 */ /* 0x040fe200078e00ff */
[----:B------:R-:W-:Y:S01]  /*30d0*/  UISETP.GE.AND UP4, UPT, UR77, URZ, UPT ;  /* 0x000000ff4d00728c */ /* 0x000fe2000bf86270 */
[----:B------:R-:W-:Y:S01]  /*30e0*/  SHF.R.S32.HI R57, RZ, 0x7, R57 ;  /* 0x00000007ff397819 */ /* 0x000fe20000011439 */
[----:B------:R-:W-:Y:S01]  /*30f0*/  UPRMT UR77, UR76, 0x8880, URZ ;  /* 0x000088804c4d7896 */ /* 0x000fe200080000ff */
[----:B------:R-:W-:-:S02]  /*3100*/  LOP3.LUT R66, R66, 0x1, RZ, 0xc0, !PT ;  /* 0x0000000142427812 */ /* 0x000fc400078ec0ff */
[----:B------:R-:W-:Y:S01]  /*3110*/  PRMT R67, R67, 0x8880, RZ ;  /* 0x0000888043437816 */ /* 0x000fe200000000ff */
[----:B------:R-:W-:Y:S01]  /*3120*/  UISETP.GE.AND UP2, UPT, UR77, URZ, UPT ;  /* 0x000000ff4d00728c */ /* 0x000fe2000bf46270 */
[----:B------:R-:W-:Y:S01]  /*3130*/  LOP3.LUT R64, R57, UR75, RZ, 0xc0, !PT ;  /* 0x0000004b39407c12 */ /* 0x000fe2000f8ec0ff */
[----:B------:R-:W-:Y:S01]  /*3140*/  USHF.L.U32 UR75, UR75, 0x1, URZ ;  /* 0x000000014b4b7899 */ /* 0x000fe200080006ff */
[----:B------:R-:W-:Y:S01]  /*3150*/  IMAD.MOV R73, RZ, RZ, -R66 ;  /* 0x000000ffff497224 */ /* 0x000fe200078e0a42 */
[----:B------:R-:W-:Y:S02]  /*3160*/  SHF.R.S32.HI R66, RZ, 0x7, R67 ;  /* 0x00000007ff427819 */ /* 0x000fe40000011443 */
[----:B------:R-:W-:Y:S01]  /*3170*/  @!UP3 ULOP3.LUT UR75, UR75, 0x1b, URZ, 0x3c, !UPT ;  /* 0x0000001b4b4bb892 */ /* 0x000fe2000f8e3cff */
[----:B------:R-:W-:Y:S02]  /*3180*/  PRMT R68, R68, 0x8880, RZ ;  /* 0x0000888044447816 */ /* 0x000fe400000000ff */
[----:B------:R-:W-:-:S02]  /*3190*/  PRMT R73, R73, 0x7710, RZ ;  /* 0x0000771049497816 */ /* 0x000fc400000000ff */
[C---:B------:R-:W-:Y:S02]  /*31a0*/  LOP3.LUT R70, R66.reuse, UR23, RZ, 0xc0, !PT ;  /* 0x0000001742467c12 */ /* 0x040fe4000f8ec0ff */
[----:B------:R-:W-:Y:S01]  /*31b0*/  LOP3.LUT R59, R57, UR76, RZ, 0xc0, !PT ;  /* 0x0000004c393b7c12 */ /* 0x000fe2000f8ec0ff */
[----:B------:R-:W-:Y:S01]  /*31c0*/  USHF.L.U32 UR76, UR76, 0x1, URZ ;  /* 0x000000014c4c7899 */ /* 0x000fe200080006ff */
[----:B------:R-:W-:Y:S01]  /*31d0*/  LOP3.LUT R69, R66, UR20, RZ, 0xc0, !PT ;  /* 0x0000001442457c12 */ /* 0x000fe2000f8ec0ff */
[----:B------:R-:W-:Y:S01]  /*31e0*/  UPRMT UR74, UR75, 0x8880, URZ ;  /* 0x000088804b4a7896 */ /* 0x000fe200080000ff */
[----:B------:R-:W-:Y:S02]  /*31f0*/  SHF.R.S32.HI R67, RZ, 0x7, R68 ;  /* 0x00000007ff437819 */ /* 0x000fe40000011444 */
[----:B------:R-:W-:Y:S01]  /*3200*/  LOP3.LUT R70, R70, UR13, R73, 0x78, !PT ;  /* 0x0000000d46467c12 */ /* 0x000fe2000f8e7849 */
[----:B------:R-:W-:Y:S01]  /*3210*/  @!UP2 ULOP3.LUT UR76, UR76, 0x1b, URZ, 0x3c, !UPT ;  /* 0x0000001b4c4ca892 */ /* 0x000fe2000f8e3cff */
[----:B------:R-:W-:Y:S01]  /*3220*/  PRMT R13, R13, 0x8880, RZ ;  /* 0x000088800d0d7816 */ /* 0x000fe200000000ff */
[----:B------:R-:W-:Y:S01]  /*3230*/  UISETP.GE.AND UP2, UPT, UR74, URZ, UPT ;  /* 0x000000ff4a00728c */ /* 0x000fe2000bf46270 */
[----:B------:R-:W-:-:S02]  /*3240*/  LOP3.LUT R68, R66, UR16, RZ, 0xc0, !PT ;  /* 0x0000001042447c12 */ /* 0x000fc4000f8ec0ff */
[----:B------:R-:W-:Y:S02]  /*3250*/  LOP3.LUT R71, R66, R27, RZ, 0xc0, !PT ;  /* 0x0000001b42477212 */ /* 0x000fe400078ec0ff */
[----:B------:R-:W-:Y:S02]  /*3260*/  LOP3.LUT R66, R69, UR10, R73, 0x78, !PT ;  /* 0x0000000a45427c12 */ /* 0x000fe4000f8e7849 */
[----:B------:R-:W-:Y:S02]  /*3270*/  LOP3.LUT R69, R70, UR32, R67, 0x78, !PT ;  /* 0x0000002046457c12 */ /* 0x000fe4000f8e7843 */
[----:B------:R-:W-:Y:S02]  /*3280*/  SHF.R.S32.HI R13, RZ, 0x7, R13 ;  /* 0x00000007ff0d7819 */ /* 0x000fe4000001140d */
[----:B------:R-:W-:Y:S02]  /*3290*/  LOP3.LUT R72, R58, R61, RZ, 0xc0, !PT ;  /* 0x0000003d3a487212 */ /* 0x000fe400078ec0ff */
[----:B------:R-:W-:-:S02]  /*32a0*/  LOP3.LUT R70, R69, UR41, R58, 0x78, !PT ;  /* 0x0000002945467c12 */ /* 0x000fc4000f8e783a */
[----:B------:R-:W-:Y:S02]  /*32b0*/  LOP3.LUT R68, R68, UR6, R73, 0x78, !PT ;  /* 0x0000000644447c12 */ /* 0x000fe4000f8e7849 */
[----:B------:R-:W-:Y:S01]  /*32c0*/  LOP3.LUT R58, R13, UR75, RZ, 0xc0, !PT ;  /* 0x0000004b0d3a7c12 */ /* 0x000fe2000f8ec0ff */
[----:B------:R-:W-:Y:S01]  /*32d0*/  USHF.L.U32 UR75, UR75, 0x1, URZ ;  /* 0x000000014b4b7899 */ /* 0x000fe200080006ff */
[----:B------:R-:W-:Y:S02]  /*32e0*/  LOP3.LUT R71, R71, R73, R18, 0x78, !PT ;  /* 0x0000004947477212 */ /* 0x000fe400078e7812 */
[--C-:B------:R-:W-:Y:S01]  /*32f0*/  LOP3.LUT R68, R68, UR26, R67.reuse, 0x78, !PT ;  /* 0x0000001a44447c12 */ /* 0x100fe2000f8e7843 */
[----:B------:R-:W-:Y:S01]  /*3300*/  @!UP2 ULOP3.LUT UR75, UR75, 0x1b, URZ, 0x3c, !UPT ;  /* 0x0000001b4b4ba892 */ /* 0x000fe2000f8e3cff */
[----:B------:R-:W-:Y:S02]  /*3310*/  LOP3.LUT R66, R66, UR33, R67, 0x78, !PT ;  /* 0x0000002142427c12 */ /* 0x000fe4000f8e7843 */
[----:B------:R-:W-:-:S02]  /*3320*/  LOP3.LUT R71, R71, R67, R32, 0x78, !PT ;  /* 0x0000004347477212 */ /* 0x000fc400078e7820 */
[----:B------:R-:W-:Y:S02]  /*3330*/  LOP3.LUT R60, R57, R60, RZ, 0xc0, !PT ;  /* 0x0000003c393c7212 */ /* 0x000fe400078ec0ff */
[----:B------:R-:W-:Y:S02]  /*3340*/  LOP3.LUT R70, R70, UR51, R57, 0x78, !PT ;  /* 0x0000003346467c12 */ /* 0x000fe4000f8e7839 */
[----:B------:R-:W-:Y:S02]  /*3350*/  LOP3.LUT R68, R59, R56, R68, 0x96, !PT ;  /* 0x000000383b447212 */ /* 0x000fe400078e9644 */
[----:B------:R-:W-:Y:S02]  /*3360*/  LOP3.LUT R59, R64, R55, R66, 0x96, !PT ;  /* 0x00000037403b7212 */ /* 0x000fe400078e9642 */
[----:B------:R-:W-:Y:S02]  /*3370*/  LOP3.LUT R55, R60, R72, R71, 0x96, !PT ;  /* 0x000000483c377212 */ /* 0x000fe400078e9647 */
[----:B------:R-:W-:-:S02]  /*3380*/  LOP3.LUT R70, R70, UR65, R13, 0x78, !PT ;  /* 0x0000004146467c12 */ /* 0x000fc4000f8e780d */
[----:B------:R-:W-:Y:S01]  /*3390*/  LOP3.LUT R60, R5, UR75, RZ, 0xc0, !PT ;  /* 0x0000004b053c7c12 */ /* 0x000fe2000f8ec0ff */
[----:B-----5:R-:W-:Y:S01]  /*33a0*/  IMAD.SHL.U32 R61, R63, 0x10, RZ ;  /* 0x000000103f3d7824 */ /* 0x020fe200078e00ff */
[----:B------:R-:W-:Y:S02]  /*33b0*/  LOP3.LUT R15, R13, UR76, RZ, 0xc0, !PT ;  /* 0x0000004c0d0f7c12 */ /* 0x000fe4000f8ec0ff */
[----:B------:R-:W-:Y:S02]  /*33c0*/  LOP3.LUT R57, R5, UR68, RZ, 0xc0, !PT ;  /* 0x0000004405397c12 */ /* 0x000fe4000f8ec0ff */
[----:B------:R-:W-:Y:S02]  /*33d0*/  LOP3.LUT R3, R8, R3, R70, 0x96, !PT ;  /* 0x0000000308037212 */ /* 0x000fe400078e9646 */
[----:B------:R-:W-:Y:S01]  /*33e0*/  LOP3.LUT R8, R60, R58, R59, 0x96, !PT ;  /* 0x0000003a3c087212 */ /* 0x000fe200078e963b */
[----:B------:R-:W-:Y:S01]  /*33f0*/  IMAD.SHL.U32 R58, R63, 0x40, RZ ;  /* 0x000000403f3a7824 */ /* 0x000fe200078e00ff */
[----:B------:R-:W-:-:S02]  /*3400*/  LOP3.LUT R15, R57, R15, R68, 0x96, !PT ;  /* 0x0000000f390f7212 */ /* 0x000fc400078e9644 */
[----:B------:R-:W-:Y:S02]  /*3410*/  LOP3.LUT R57, R63, 0x1, RZ, 0xc0, !PT ;  /* 0x000000013f397812 */ /* 0x000fe400078ec0ff */
[----:B------:R-:W-:Y:S02]  /*3420*/  PRMT R61, R61, 0x8880, RZ ;  /* 0x000088803d3d7816 */ /* 0x000fe400000000ff */
[----:B------:R-:W-:Y:S01]  /*3430*/  PRMT R66, R58, 0x8880, RZ ;  /* 0x000088803a427816 */ /* 0x000fe200000000ff */
[C---:B------:R-:W-:Y:S01]  /*3440*/  IMAD.SHL.U32 R60, R63.reuse, 0x20, RZ ;  /* 0x000000203f3c7824 */ /* 0x040fe200078e00ff */
[----:B------:R-:W-:Y:S01]  /*3450*/  SHF.R.S32.HI R61, RZ, 0x7, R61 ;  /* 0x00000007ff3d7819 */ /* 0x000fe2000001143d */
[----:B------:R-:W-:Y:S01]  /*3460*/  IMAD.SHL.U32 R64, R63, 0x8, RZ ;  /* 0x000000083f407824 */ /* 0x000fe200078e00ff */
[----:B------:R-:W-:Y:S01]  /*3470*/  SHF.R.S32.HI R66, RZ, 0x7, R66 ;  /* 0x00000007ff427819 */ /* 0x000fe20000011442 */
[----:B------:R-:W-:Y:S01]  /*3480*/  IMAD.MOV R57, RZ, RZ, -R57 ;  /* 0x000000ffff397224 */ /* 0x000fe200078e0a39 */
[----:B------:R-:W-:Y:S01]  /*3490*/  LOP3.LUT R71, R61, R14, RZ, 0xc0, !PT ;  /* 0x0000000e3d477212 */ /* 0x000fe200078ec0ff */
[----:B------:R-:W-:Y:S01]  /*34a0*/  IMAD.SHL.U32 R59, R14, 0x2, RZ ;  /* 0x000000020e3b7824 */ /* 0x000fe200078e00ff */
[----:B------:R-:W-:-:S02]  /*34b0*/  PRMT R70, R60, 0x8880, RZ ;  /* 0x000088803c467816 */ /* 0x000fc400000000ff */
[----:B------:R-:W-:Y:S02]  /*34c0*/  PRMT R64, R64, 0x8880, RZ ;  /* 0x0000888040407816 */ /* 0x000fe400000000ff */
[----:B------:R-:W-:Y:S02]  /*34d0*/  PRMT R57, R57, 0x7710, RZ ;  /* 0x0000771039397816 */ /* 0x000fe400000000ff */
[----:B------:R-:W-:Y:S02]  /*34e0*/  LOP3.LUT R14, R66, R25, RZ, 0xc0, !PT ;  /* 0x00000019420e7212 */ /* 0x000fe400078ec0ff */
[----:B------:R-:W-:Y:S01]  /*34f0*/  LOP3.LUT R58, R13, R54, RZ, 0xc0, !PT ;  /* 0x000000360d3a7212 */ /* 0x000fe200078ec0ff */
[----:B------:R-:W-:Y:S01]  /*3500*/  IMAD.SHL.U32 R54, R54, 0x2, RZ ;  /* 0x0000000236367824 */ /* 0x000fe200078e00ff */
[----:B------:R-:W-:Y:S02]  /*3510*/  SHF.R.S32.HI R70, RZ, 0x7, R70 ;  /* 0x00000007ff467819 */ /* 0x000fe40000011446 */
[----:B------:R-:W-:-:S02]  /*3520*/  SHF.R.S32.HI R64, RZ, 0x7, R64 ;  /* 0x00000007ff407819 */ /* 0x000fc40000011440 */
[----:B------:R-:W-:Y:S02]  /*3530*/  @!P3 LOP3.LUT R59, R59, 0x1b, RZ, 0x3c, !PT ;  /* 0x0000001b3b3bb812 */ /* 0x000fe400078e3cff */
[----:B------:R-:W-:Y:S02]  /*3540*/  LOP3.LUT R13, R14, R57, R23, 0x78, !PT ;  /* 0x000000390e0d7212 */ /* 0x000fe400078e7817 */
[----:B------:R-:W-:Y:S02]  /*3550*/  LOP3.LUT R59, R64, R59, RZ, 0xc0, !PT ;  /* 0x0000003b403b7212 */ /* 0x000fe400078ec0ff */
[----:B------:R-:W-:Y:S01]  /*3560*/  LOP3.LUT R14, R13, R70, R30, 0x78, !PT ;  /* 0x000000460d0e7212 */ /* 0x000fe200078e781e */
[----:B------:R-:W-:Y:S01]  /*3570*/  IMAD.SHL.U32 R56, R33, 0x2, RZ ;  /* 0x0000000221387824 */ /* 0x000fe200078e00ff */
[----:B------:R-:W-:Y:S02]  /*3580*/  @!P4 LOP3.LUT R54, R54, 0x1b, RZ, 0x3c, !PT ;  /* 0x0000001b3636c812 */ /* 0x000fe400078e3cff */
[----:B------:R-:W-:-:S02]  /*3590*/  LOP3.LUT R60, R66, R28, RZ, 0xc0, !PT ;  /* 0x0000001c423c7212 */ /* 0x000fc400078ec0ff */
[----:B------:R-:W-:Y:S01]  /*35a0*/  LOP3.LUT R71, R59, R71, R14, 0x96, !PT ;  /* 0x000000473b477212 */ /* 0x000fe200078e960e */
[----:B------:R-:W-:Y:S01]  /*35b0*/  IMAD.SHL.U32 R14, R12, 0x40, RZ ;  /* 0x000000400c0e7824 */ /* 0x000fe200078e00ff */
[----:B------:R-:W-:Y:S02]  /*35c0*/  LOP3.LUT R5, R5, R54, RZ, 0xc0, !PT ;  /* 0x0000003605057212 */ /* 0x000fe400078ec0ff */
[----:B------:R-:W-:Y:S02]  /*35d0*/  @!P2 LOP3.LUT R56, R56, 0x1b, RZ, 0x3c, !PT ;  /* 0x0000001b3838a812 */ /* 0x000fe400078e3cff */
[----:B------:R-:W-:Y:S02]  /*35e0*/  LOP3.LUT R60, R60, R57, R20, 0x78, !PT ;  /* 0x000000393c3c7212 */ /* 0x000fe400078e7814 */
[----:B------:R-:W-:Y:S02]  /*35f0*/  LOP3.LUT R5, R5, R58, R55, 0x96, !PT ;  /* 0x0000003a05057212 */ /* 0x000fe400078e9637 */
[----:B------:R-:W-:-:S02]  /*3600*/  LOP3.LUT R13, R12, 0x1, RZ, 0xc0, !PT ;  /* 0x000000010c0d7812 */ /* 0x000fc400078ec0ff */
[----:B------:R-:W-:Y:S02]  /*3610*/  PRMT R58, R14, 0x8880, RZ ;  /* 0x000088800e3a7816 */ /* 0x000fe400000000ff */
[----:B------:R-:W-:Y:S02]  /*3620*/  R2UR UR77, R46 ;  /* 0x000000002e4d72ca */ /* 0x000fe400000e0000 */
[----:B------:R-:W-:Y:S02]  /*3630*/  LOP3.LUT R56, R61, R56, RZ, 0xc0, !PT ;  /* 0x000000383d387212 */ /* 0x000fe400078ec0ff */
[----:B------:R-:W-:Y:S02]  /*3640*/  LOP3.LUT R69, R64, R39, RZ, 0xc0, !PT ;  /* 0x0000002740457212 */ /* 0x000fe400078ec0ff */
[----:B------:R-:W-:Y:S01]  /*3650*/  LOP3.LUT R60, R60, R70, R33, 0x78, !PT ;  /* 0x000000463c3c7212 */ /* 0x000fe200078e7821 */
[----:B------:R-:W-:Y:S02]  /*3660*/  IMAD.SHL.U32 R55, R12, 0x20, RZ ;  /* 0x000000200c377824 */ /* 0x000fe400078e00ff */
[----:B------:R-:W-:Y:S01]  /*3670*/  IMAD.MOV R59, RZ, RZ, -R13 ;  /* 0x000000ffff3b7224 */ /* 0x000fe200078e0a0d */
[----:B------:R-:W-:Y:S01]  /*3680*/  LOP3.LUT R69, R69, R56, R60, 0x96, !PT ;  /* 0x0000003845457212 */ /* 0x000fe200078e963c */
[----:B------:R-:W-:-:S02]  /*3690*/  IMAD.MOV.U32 R13, RZ, RZ, R58 ;  /* 0x000000ffff0d7224 */ /* 0x000fc400078e003a */
[C---:B------:R-:W-:Y:S02]  /*36a0*/  IMAD.SHL.U32 R56, R12.reuse, 0x10, RZ ;  /* 0x000000100c387824 */ /* 0x040fe400078e00ff */
[C---:B------:R-:W-:Y:S01]  /*36b0*/  IMAD.SHL.U32 R14, R12.reuse, 0x8, RZ ;  /* 0x000000080c0e7824 */ /* 0x040fe200078e00ff */
[----:B------:R-:W-:Y:S01]  /*36c0*/  PRMT R60, R55, 0x8880, RZ ;  /* 0x00008880373c7816 */ /* 0x000fe200000000ff */
[----:B------:R-:W-:Y:S01]  /*36d0*/  IMAD.SHL.U32 R12, R12, 0x2, RZ ;  /* 0x000000020c0c7824 */ /* 0x000fe200078e00ff */
[----:B------:R-:W-:Y:S02]  /*36e0*/  SHF.R.S32.HI R55, RZ, 0x7, R13 ;  /* 0x00000007ff377819 */ /* 0x000fe4000001140d */
[----:B------:R-:W-:Y:S02]  /*36f0*/  PRMT R58, R56, 0x8880, RZ ;  /* 0x00008880383a7816 */ /* 0x000fe400000000ff */
[----:B------:R-:W-:Y:S02]  /*3700*/  PRMT R56, R14, 0x8880, RZ ;  /* 0x000088800e387816 */ /* 0x000fe400000000ff */
[----:B------:R-:W-:-:S02]  /*3710*/  PRMT R14, R12, 0x8880, RZ ;  /* 0x000088800c0e7816 */ /* 0x000fc400000000ff */
[----:B------:R-:W-:Y:S02]  /*3720*/  PRMT R59, R59, 0x7710, RZ ;  /* 0x000077103b3b7816 */ /* 0x000fe400000000ff */
[----:B------:R-:W-:Y:S02]  /*3730*/  LOP3.LUT R12, R55, UR77, RZ, 0xc0, !PT ;  /* 0x0000004d370c7c12 */ /* 0x000fe4000f8ec0ff */
[----:B------:R-:W-:Y:S02]  /*3740*/  PRMT R67, R54, 0x8880, RZ ;  /* 0x0000888036437816 */ /* 0x000fe400000000ff */
[----:B------:R-:W-:Y:S02]  /*3750*/  SHF.R.S32.HI R60, RZ, 0x7, R60 ;  /* 0x00000007ff3c7819 */ /* 0x000fe4000001143c */
[----:B------:R-:W-:Y:S02]  /*3760*/  LOP3.LUT R13, R12, UR4, R59, 0x78, !PT ;  /* 0x000000040c0d7c12 */ /* 0x000fe4000f8e783b */
[----:B------:R-:W-:-:S02]  /*3770*/  LOP3.LUT R12, R66, UR17, RZ, 0xc0, !PT ;  /* 0x00000011420c7c12 */ /* 0x000fc4000f8ec0ff */
[----:B------:R-:W-:Y:S02]  /*3780*/  LOP3.LUT R66, R66, UR21, RZ, 0xc0, !PT ;  /* 0x0000001542427c12 */ /* 0x000fe4000f8ec0ff */
[----:B------:R-:W-:Y:S02]  /*3790*/  ISETP.GE.AND P3, PT, R67, RZ, PT ;  /* 0x000000ff4300720c */ /* 0x000fe40003f66270 */
[----:B------:R-:W-:Y:S02]  /*37a0*/  SHF.R.S32.HI R58, RZ, 0x7, R58 ;  /* 0x00000007ff3a7819 */ /* 0x000fe4000001143a */
[----:B------:R-:W-:Y:S02]  /*37b0*/  LOP3.LUT R67, R13, UR24, R60, 0x78, !PT ;  /* 0x000000180d437c12 */ /* 0x000fe4000f8e783c */
[--C-:B------:R-:W-:Y:S02]  /*37c0*/  LOP3.LUT R75, R12, UR7, R57.reuse, 0x78, !PT ;  /* 0x000000070c4b7c12 */ /* 0x100fe4000f8e7839 */
[----:B------:R-:W-:-:S02]  /*37d0*/  LOP3.LUT R57, R66, UR11, R57, 0x78, !PT ;  /* 0x0000000b42397c12 */ /* 0x000fc4000f8e7839 */
[----:B------:R-:W-:Y:S02]  /*37e0*/  SHF.R.S32.HI R56, RZ, 0x7, R56 ;  /* 0x00000007ff387819 */ /* 0x000fe40000011438 */
[----:B------:R-:W-:Y:S02]  /*37f0*/  SHF.R.S32.HI R13, RZ, 0x7, R14 ;  /* 0x00000007ff0d7819 */ /* 0x000fe4000001140e */
[----:B------:R-:W-:Y:S02]  /*3800*/  LOP3.LUT R67, R67, UR34, R58, 0x78, !PT ;  /* 0x0000002243437c12 */ /* 0x000fe4000f8e783a */
[--C-:B------:R-:W-:Y:S02]  /*3810*/  LOP3.LUT R68, R75, UR27, R70.reuse, 0x78, !PT ;  /* 0x0000001b4b447c12 */ /* 0x100fe4000f8e7846 */
[----:B------:R-:W-:Y:S01]  /*3820*/  LOP3.LUT R70, R57, UR30, R70, 0x78, !PT ;  /* 0x0000001e39467c12 */ /* 0x000fe2000f8e7846 */
[C---:B------:R-:W-:Y:S01]  /*3830*/  IMAD.SHL.U32 R57, R6.reuse, 0x40, RZ ;  /* 0x0000004006397824 */ /* 0x040fe200078e00ff */
[----:B------:R-:W-:Y:S01]  /*3840*/  LOP3.LUT R73, R13, UR66, RZ, 0xc0, !PT ;  /* 0x000000420d497c12 */ /* 0x000fe2000f8ec0ff */
[----:B------:R-:W-:Y:S01]  /*3850*/  IMAD.SHL.U32 R66, R6, 0x20, RZ ;  /* 0x0000002006427824 */ /* 0x000fe200078e00ff */
[----:B------:R-:W-:-:S02]  /*3860*/  LOP3.LUT R12, R67, UR44, R56, 0x78, !PT ;  /* 0x0000002c430c7c12 */ /* 0x000fc4000f8e7838 */
[C---:B------:R-:W-:Y:S02]  /*3870*/  LOP3.LUT R14, R6.reuse, 0x1, RZ, 0xc0, !PT ;  /* 0x00000001060e7812 */ /* 0x040fe400078ec0ff */
[----:B------:R-:W-:Y:S01]  /*3880*/  LOP3.LUT R73, R73, R7, R12, 0x96, !PT ;  /* 0x0000000749497212 */ /* 0x000fe200078e960c */
[C---:B------:R-:W-:Y:S01]  /*3890*/  IMAD.SHL.U32 R12, R6.reuse, 0x8, RZ ;  /* 0x00000008060c7824 */ /* 0x040fe200078e00ff */
[----:B------:R-:W-:Y:S01]  /*38a0*/  PRMT R67, R57, 0x8880, RZ ;  /* 0x0000888039437816 */ /* 0x000fe200000000ff */
[----:B------:R-:W-:Y:S01]  /*38b0*/  IMAD.SHL.U32 R57, R6, 0x10, RZ ;  /* 0x0000001006397824 */ /* 0x000fe200078e00ff */
[----:B------:R-:W-:Y:S01]  /*38c0*/  PRMT R74, R66, 0x8880, RZ ;  /* 0x00008880424a7816 */ /* 0x000fe200000000ff */
[----:B------:R-:W-:Y:S01]  /*38d0*/  IMAD.MOV R72, RZ, RZ, -R14 ;  /* 0x000000ffff487224 */ /* 0x000fe200078e0a0e */
[----:B------:R-:W-:Y:S02]  /*38e0*/  SHF.R.S32.HI R67, RZ, 0x7, R67 ;  /* 0x00000007ff437819 */ /* 0x000fe40000011443 */
[----:B------:R-:W-:-:S02]  /*38f0*/  PRMT R75, R57, 0x8880, RZ ;  /* 0x00008880394b7816 */ /* 0x000fc400000000ff */
[----:B------:R-:W-:Y:S01]  /*3900*/  PRMT R14, R12, 0x8880, RZ ;  /* 0x000088800c0e7816 */ /* 0x000fe200000000ff */
[----:B------:R-:W-:Y:S01]  /*3910*/  IMAD.MOV.U32 R12, RZ, RZ, R74 ;  /* 0x000000ffff0c7224 */ /* 0x000fe200078e004a */
[----:B------:R-:W-:Y:S01]  /*3920*/  PRMT R66, R72, 0x7710, RZ ;  /* 0x0000771048427816 */ /* 0x000fe200000000ff */
[C---:B------:R-:W-:Y:S01]  /*3930*/  IMAD.SHL.U32 R7, R6.reuse, 0x4, RZ ;  /* 0x0000000406077824 */ /* 0x040fe200078e00ff */
[----:B------:R-:W-:Y:S01]  /*3940*/  LOP3.LUT R57, R67, UR15, RZ, 0xc0, !PT ;  /* 0x0000000f43397c12 */ /* 0x000fe2000f8ec0ff */
[----:B------:R-:W-:Y:S01]  /*3950*/  IMAD.MOV.U32 R72, RZ, RZ, R75 ;  /* 0x000000ffff487224 */ /* 0x000fe200078e004b */
[----:B------:R-:W-:Y:S01]  /*3960*/  SHF.R.S32.HI R12, RZ, 0x7, R12 ;  /* 0x00000007ff0c7819 */ /* 0x000fe2000001140c */
[----:B------:R-:W-:Y:S01]  /*3970*/  IMAD.SHL.U32 R6, R6, 0x2, RZ ;  /* 0x0000000206067824 */ /* 0x000fe200078e00ff */
[----:B------:R-:W-:Y:S02]  /*3980*/  LOP3.LUT R75, R57, UR5, R66, 0x78, !PT ;  /* 0x00000005394b7c12 */ /* 0x000fe4000f8e7842 */
[----:B------:R-:W-:Y:S01]  /*3990*/  PRMT R74, R7, 0x8880, RZ ;  /* 0x00008880074a7816 */ /* 0x000fe200000000ff */
[----:B------:R-:W-:Y:S01]  /*39a0*/  IMAD.MOV.U32 R7, RZ, RZ, R14 ;  /* 0x000000ffff077224 */ /* 0x000fe200078e000e */
[----:B------:R-:W-:-:S02]  /*39b0*/  SHF.R.S32.HI R57, RZ, 0x7, R72 ;  /* 0x00000007ff397819 */ /* 0x000fc40000011448 */
[----:B------:R-:W-:Y:S01]  /*39c0*/  LOP3.LUT R14, R75, UR25, R12, 0x78, !PT ;  /* 0x000000194b0e7c12 */ /* 0x000fe2000f8e780c */
[----:B------:R-:W-:Y:S01]  /*39d0*/  IMAD.MOV.U32 R72, RZ, RZ, R74 ;  /* 0x000000ffff487224 */ /* 0x000fe200078e004a */
[----:B------:R-:W-:Y:S02]  /*39e0*/  PRMT R75, R6, 0x8880, RZ ;  /* 0x00008880064b7816 */ /* 0x000fe400000000ff */
[----:B------:R-:W-:Y:S02]  /*39f0*/  SHF.R.S32.HI R6, RZ, 0x7, R7 ;  /* 0x00000007ff067819 */ /* 0x000fe40000011407 */
[----:B------:R-:W-:Y:S01]  /*3a00*/  LOP3.LUT R7, R14, UR35, R57, 0x78, !PT ;  /* 0x000000230e077c12 */ /* 0x000fe2000f8e7839 */
[----:B------:R-:W-:Y:S01]  /*3a10*/  IMAD.MOV.U32 R74, RZ, RZ, R75 ;  /* 0x000000ffff4a7224 */ /* 0x000fe200078e004b */
[----:B------:R-:W-:Y:S02]  /*3a20*/  SHF.R.S32.HI R14, RZ, 0x7, R72 ;  /* 0x00000007ff0e7819 */ /* 0x000fe40000011448 */
[----:B------:R-:W-:-:S02]  /*3a30*/  LOP3.LUT R75, R7, UR45, R6, 0x78, !PT ;  /* 0x0000002d074b7c12 */ /* 0x000fc4000f8e7806 */
[----:B------:R-:W-:Y:S02]  /*3a40*/  SHF.R.S32.HI R7, RZ, 0x7, R74 ;  /* 0x00000007ff077819 */ /* 0x000fe4000001144a */
[----:B------:R-:W-:Y:S02]  /*3a50*/  LOP3.LUT R72, R75, UR59, R14, 0x78, !PT ;  /* 0x0000003b4b487c12 */ /* 0x000fe4000f8e780e */
[----:B------:R-:W-:Y:S02]  /*3a60*/  LOP3.LUT R62, R62, R73, RZ, 0x3c, !PT ;  /* 0x000000493e3e7212 */ /* 0x000fe400078e3cff */
[----:B------:R-:W-:Y:S02]  /*3a70*/  LOP3.LUT R72, R72, UR67, R7, 0x78, !PT ;  /* 0x0000004348487c12 */ /* 0x000fe4000f8e7807 */
[----:B------:R-:W-:Y:S02]  /*3a80*/  LOP3.LUT R73, R70, UR39, R61, 0x78, !PT ;  /* 0x0000002746497c12 */ /* 0x000fe4000f8e783d */
[----:B------:R-:W-:-:S02]  /*3a90*/  LOP3.LUT R62, R62, R65, R72, 0x96, !PT ;  /* 0x000000413e3e7212 */ /* 0x000fc400078e9648 */
[----:B------:R-:W-:Y:S02]  /*3aa0*/  LOP3.LUT R65, R68, UR36, R61, 0x78, !PT ;  /* 0x0000002444417c12 */ /* 0x000fe4000f8e783d */
[----:B------:R-:W-:-:S04]  /*3ab0*/  LOP3.LUT R61, R67, UR19, RZ, 0xc0, !PT ;  /* 0x00000013433d7c12 */ /* 0x000fc8000f8ec0ff */
[----:B------:R-:W-:Y:S02]  /*3ac0*/  LOP3.LUT R61, R61, UR9, R66, 0x78, !PT ;  /* 0x000000093d3d7c12 */ /* 0x000fe4000f8e7842 */
[----:B------:R-:W-:Y:S02]  /*3ad0*/  PRMT R72, R19, 0x8880, RZ ;  /* 0x0000888013487816 */ /* 0x000fe400000000ff */
[----:B------:R-:W-:Y:S02]  /*3ae0*/  LOP3.LUT R68, R61, UR29, R12, 0x78, !PT ;  /* 0x0000001d3d447c12 */ /* 0x000fe4000f8e780c */
[----:B------:R-:W-:Y:S01]  /*3af0*/  LOP3.LUT R70, R7, UR73, RZ, 0xc0, !PT ;  /* 0x0000004907467c12 */ /* 0x000fe2000f8ec0ff */
[----:B------:R-:W-:Y:S01]  /*3b00*/  USHF.L.U32 UR73, UR73, 0x1, URZ ;  /* 0x0000000149497899 */ /* 0x000fe200080006ff */
[----:B------:R-:W-:Y:S01]  /*3b10*/  LOP3.LUT R61, R68, UR38, R57, 0x78, !PT ;  /* 0x00000026443d7c12 */ /* 0x000fe2000f8e7839 */
[----:B------:R-:W-:Y:S02]  /*3b20*/  IMAD.MOV.U32 R68, RZ, RZ, R72 ;  /* 0x000000ffff447224 */ /* 0x000fe400078e0048 */
[----:B------:R-:W-:Y:S01]  /*3b30*/  @!UP4 ULOP3.LUT UR73, UR73, 0x1b, URZ, 0x3c, !UPT ;  /* 0x0000001b4949c892 */ /* 0x000fe2000f8e3cff */
[----:B------:R-:W-:-:S02]  /*3b40*/  LOP3.LUT R61, R61, UR48, R6, 0x78, !PT ;  /* 0x000000303d3d7c12 */ /* 0x000fc4000f8e7806 */
[----:B------:R-:W-:Y:S02]  /*3b50*/  ISETP.GE.AND P4, PT, R68, RZ, PT ;  /* 0x000000ff4400720c */ /* 0x000fe40003f86270 */
[----:B------:R-:W-:Y:S02]  /*3b60*/  LOP3.LUT R61, R61, UR64, R14, 0x78, !PT ;  /* 0x000000403d3d7c12 */ /* 0x000fe4000f8e780e */
[----:B------:R-:W-:-:S04]  /*3b70*/  LOP3.LUT R68, R9, UR73, RZ, 0xc0, !PT ;  /* 0x0000004909447c12 */ /* 0x000fc8000f8ec0ff */
[----:B------:R-:W-:Y:S01]  /*3b80*/  LOP3.LUT R61, R68, R70, R61, 0x96, !PT ;  /* 0x00000046443d7212 */ /* 0x000fe200078e963d */
[----:B------:R-:W-:Y:S02]  /*3b90*/  IMAD.SHL.U32 R70, R63, 0x4, RZ ;  /* 0x000000043f467824 */ /* 0x000fe400078e00ff */
[----:B------:R-:W-:-:S03]  /*3ba0*/  IMAD.SHL.U32 R68, R44, 0x2, RZ ;  /* 0x000000022c447824 */ /* 0x000fc600078e00ff */
[----:B------:R-:W-:Y:S02]  /*3bb0*/  PRMT R72, R70, 0x8880, RZ ;  /* 0x0000888046487816 */ /* 0x000fe400000000ff */
[----:B------:R-:W-:Y:S02]  /*3bc0*/  @!P4 LOP3.LUT R68, R68, 0x1b, RZ, 0x3c, !PT ;  /* 0x0000001b4444c812 */ /* 0x000fe400078e3cff */
[----:B------:R-:W-:Y:S02]  /*3bd0*/  LOP3.LUT R65, R65, UR46, R64, 0x78, !PT ;  /* 0x0000002e41417c12 */ /* 0x000fe4000f8e7840 */
[----:B------:R-:W-:Y:S02]  /*3be0*/  PRMT R70, R68, 0x8880, RZ ;  /* 0x0000888044467816 */ /* 0x000fe400000000ff */
[----:B------:R-:W-:Y:S02]  /*3bf0*/  SHF.R.S32.HI R72, RZ, 0x7, R72 ;  /* 0x00000007ff487819 */ /* 0x000fe40000011448 */
[----:B------:R-:W-:-:S02]  /*3c00*/  LOP3.LUT R64, R73, UR49, R64, 0x78, !PT ;  /* 0x0000003149407c12 */ /* 0x000fc4000f8e7840 */
[----:B------:R-:W-:Y:S02]  /*3c10*/  ISETP.GE.AND P4, PT, R70, RZ, PT ;  /* 0x000000ff4600720c */ /* 0x000fe40003f86270 */
[-C--:B------:R-:W-:Y:S02]  /*3c20*/  LOP3.LUT R74, R71, R72.reuse, R44, 0x78, !PT ;  /* 0x00000048474a7212 */ /* 0x080fe400078e782c */
[----:B------:R-:W-:Y:S02]  /*3c30*/  LOP3.LUT R70, R69, R72, R48, 0x78, !PT ;  /* 0x0000004845467212 */ /* 0x000fe400078e7830 */
[--C-:B------:R-:W-:Y:S02]  /*3c40*/  LOP3.LUT R71, R65, UR60, R72.reuse, 0x78, !PT ;  /* 0x0000003c41477c12 */ /* 0x100fe4000f8e7848 */
[----:B------:R-:W-:Y:S02]  /*3c50*/  LOP3.LUT R64, R64, UR62, R72, 0x78, !PT ;  /* 0x0000003e40407c12 */ /* 0x000fe4000f8e7848 */
[----:B------:R-:W-:-:S02]  /*3c60*/  LOP3.LUT R65, R67, R24, RZ, 0xc0, !PT ;  /* 0x0000001843417212 */ /* 0x000fc400078ec0ff */
[----:B------:R-:W-:Y:S01]  /*3c70*/  LOP3.LUT R72, R67, R26, RZ, 0xc0, !PT ;  /* 0x0000001a43487212 */ /* 0x000fe200078ec0ff */
[----:B------:R-:W-:Y:S01]  /*3c80*/  IMAD.SHL.U32 R76, R22, 0x2, RZ ;  /* 0x00000002164c7824 */ /* 0x000fe200078e00ff */
[-C--:B------:R-:W-:Y:S02]  /*3c90*/  LOP3.LUT R65, R65, R66.reuse, R16, 0x78, !PT ;  /* 0x0000004241417212 */ /* 0x080fe400078e7810 */
[----:B------:R-:W-:Y:S01]  /*3ca0*/  LOP3.LUT R72, R72, R66, R21, 0x78, !PT ;  /* 0x0000004248487212 */ /* 0x000fe200078e7815 */
[----:B------:R-:W-:Y:S01]  /*3cb0*/  IMAD.SHL.U32 R66, R63, 0x2, RZ ;  /* 0x000000023f427824 */ /* 0x000fe200078e00ff */
[----:B------:R-:W-:-:S04]  /*3cc0*/  @!P0 LOP3.LUT R76, R76, 0x1b, RZ, 0x3c, !PT ;  /* 0x0000001b4c4c8812 */ /* 0x000fc800078e3cff */
[----:B------:R-:W-:Y:S01]  /*3cd0*/  PRMT R73, R66, 0x8880, RZ ;  /* 0x0000888042497816 */ /* 0x000fe200000000ff */
[----:B------:R-:W-:Y:S01]  /*3ce0*/  IMAD.SHL.U32 R66, R68, 0x2, RZ ;  /* 0x0000000244427824 */ /* 0x000fe200078e00ff */
[----:B------:R-:W-:Y:S02]  /*3cf0*/  PRMT R67, R76, 0x8880, RZ ;  /* 0x000088804c437816 */ /* 0x000fe400000000ff */
[----:B------:R-:W-:Y:S02]  /*3d00*/  SHF.R.S32.HI R63, RZ, 0x7, R63 ;  /* 0x00000007ff3f7819 */ /* 0x000fe4000001143f */
[----:B------:R-:W-:Y:S02]  /*3d10*/  SHF.R.S32.HI R73, RZ, 0x7, R73 ;  /* 0x00000007ff497819 */ /* 0x000fe40000011449 */
[----:B------:R-:W-:Y:S02]  /*3d20*/  @!P4 LOP3.LUT R66, R66, 0x1b, RZ, 0x3c, !PT ;  /* 0x0000001b4242c812 */ /* 0x000fe400078e3cff */
[----:B------:R-:W-:-:S02]  /*3d30*/  ISETP.GE.AND P5, PT, R67, RZ, PT ;  /* 0x000000ff4300720c */ /* 0x000fc40003fa6270 */
[----:B------:R-:W-:Y:S02]  /*3d40*/  LOP3.LUT R67, R73, R68, RZ, 0xc0, !PT ;  /* 0x0000004449437212 */ /* 0x000fe400078ec0ff */
[----:B------:R-:W-:-:S04]  /*3d50*/  LOP3.LUT R66, R63, R66, RZ, 0xc0, !PT ;  /* 0x000000423f427212 */ /* 0x000fc800078ec0ff */
[----:B------:R-:W-:Y:S01]  /*3d60*/  LOP3.LUT R66, R66, R67, R74, 0x96, !PT ;  /* 0x0000004342427212 */ /* 0x000fe200078e964a */
[----:B------:R-:W-:-:S05]  /*3d70*/  IMAD.SHL.U32 R67, R76, 0x2, RZ ;  /* 0x000000024c437824 */ /* 0x000fca00078e00ff */
[----:B------:R-:W-:-:S04]  /*3d80*/  @!P5 LOP3.LUT R67, R67, 0x1b, RZ, 0x3c, !PT ;  /* 0x0000001b4343d812 */ /* 0x000fc800078e3cff */
[----:B------:R-:W-:-:S04]  /*3d90*/  PRMT R68, R67, 0x8880, RZ ;  /* 0x0000888043447816 */ /* 0x000fc800000000ff */
[----:B------:R-:W-:Y:S01]  /*3da0*/  ISETP.GE.AND P5, PT, R68, RZ, PT ;  /* 0x000000ff4400720c */ /* 0x000fe20003fa6270 */
[----:B------:R-:W-:Y:S01]  /*3db0*/  IMAD.SHL.U32 R69, R67, 0x2, RZ ;  /* 0x0000000243457824 */ /* 0x000fe200078e00ff */
[----:B------:R-:W-:Y:S02]  /*3dc0*/  PRMT R68, R40, 0x8880, RZ ;  /* 0x0000888028447816 */ /* 0x000fe400000000ff */
[----:B------:R-:W-:Y:S02]  /*3dd0*/  LOP3.LUT R76, R55, R76, RZ, 0xc0, !PT ;  /* 0x0000004c374c7212 */ /* 0x000fe400078ec0ff */
[----:B------:R-:W-:Y:S02]  /*3de0*/  ISETP.GE.AND P4, PT, R68, RZ, PT ;  /* 0x000000ff4400720c */ /* 0x000fe40003f86270 */
[----:B------:R-:W-:-:S05]  /*3df0*/  LOP3.LUT R76, R76, R59, R22, 0x78, !PT ;  /* 0x0000003b4c4c7212 */ /* 0x000fca00078e7816 */
[----:B------:R-:W-:Y:S02]  /*3e00*/  @!P5 LOP3.LUT R69, R69, 0x1b, RZ, 0x3c, !PT ;  /* 0x0000001b4545d812 */ /* 0x000fe400078e3cff */
[----:B------:R-:W-:Y:S02]  /*3e10*/  LOP3.LUT R67, R60, R67, RZ, 0xc0, !PT ;  /* 0x000000433c437212 */ /* 0x000fe400078ec0ff */
[----:B------:R-:W-:-:S04]  /*3e20*/  LOP3.LUT R68, R58, R69, RZ, 0xc0, !PT ;  /* 0x000000453a447212 */ /* 0x000fc800078ec0ff */
[----:B------:R-:W-:Y:S02]  /*3e30*/  LOP3.LUT R67, R68, R67, R76, 0x96, !PT ;  /* 0x0000004344437212 */ /* 0x000fe400078e964c */
[----:B------:R-:W-:Y:S01]  /*3e40*/  PRMT R68, R36, 0x8880, RZ ;  /* 0x0000888024447816 */ /* 0x000fe200000000ff */
[----:B------:R-:W-:-:S03]  /*3e50*/  UPRMT UR73, UR75, 0x8880, URZ ;  /* 0x000088804b497896 */ /* 0x000fc600080000ff */
[----:B------:R-:W-:Y:S01]  /*3e60*/  ISETP.GE.AND P5, PT, R68, RZ, PT ;  /* 0x000000ff4400720c */ /* 0x000fe20003fa6270 */
[----:B------:R-:W-:Y:S01]  /*3e70*/  UISETP.GE.AND UP4, UPT, UR73, URZ, UPT ;  /* 0x000000ff4900728c */ /* 0x000fe2000bf86270 */
[----:B------:R-:W-:Y:S01]  /*3e80*/  IMAD.SHL.U32 R68, R45, 0x2, RZ ;  /* 0x000000022d447824 */ /* 0x000fe200078e00ff */
[----:B------:R-:W-:-:S04]  /*3e90*/  UPRMT UR73, UR54, 0x8880, URZ ;  /* 0x0000888036497896 */ /* 0x000fc800080000ff */
[----:B------:R-:W-:-:S06]  /*3ea0*/  UISETP.GE.AND UP2, UPT, UR73, URZ, UPT ;  /* 0x000000ff4900728c */ /* 0x000fcc000bf46270 */
[----:B------:R-:W-:Y:S01]  /*3eb0*/  @!P5 LOP3.LUT R68, R68, 0x1b, RZ, 0x3c, !PT ;  /* 0x0000001b4444d812 */ /* 0x000fe200078e3cff */
[----:B------:R-:W-:-:S03]  /*3ec0*/  USHF.L.U32 UR73, UR68, 0x1, URZ ;  /* 0x0000000144497899 */ /* 0x000fc600080006ff */
[----:B------:R-:W-:Y:S01]  /*3ed0*/  PRMT R74, R68, 0x8880, RZ ;  /* 0x00008880444a7816 */ /* 0x000fe200000000ff */
[----:B------:R-:W-:-:S03]  /*3ee0*/  @!UP2 ULOP3.LUT UR73, UR73, 0x1b, URZ, 0x3c, !UPT ;  /* 0x0000001b4949a892 */ /* 0x000fc6000f8e3cff */
[----:B------:R-:W-:Y:S02]  /*3ef0*/  ISETP.GE.AND P5, PT, R74, RZ, PT ;  /* 0x000000ff4a00720c */ /* 0x000fe40003fa6270 */
[----:B------:R-:W-:Y:S02]  /*3f00*/  PRMT R74, R41, 0x8880, RZ ;  /* 0x00008880294a7816 */ /* 0x000fe400000000ff */
[----:B------:R-:W-:Y:S02]  /*3f10*/  LOP3.LUT R70, R70, R73, R53, 0x78, !PT ;  /* 0x0000004946467212 */ /* 0x000fe400078e7835 */
[----:B------:R-:W-:Y:S02]  /*3f20*/  ISETP.GE.AND P6, PT, R74, RZ, PT ;  /* 0x000000ff4a00720c */ /* 0x000fe40003fc6270 */
[--C-:B------:R-:W-:Y:S02]  /*3f30*/  LOP3.LUT R71, R71, UR69, R73.reuse, 0x78, !PT ;  /* 0x0000004547477c12 */ /* 0x100fe4000f8e7849 */
[----:B------:R-:W-:-:S02]  /*3f40*/  LOP3.LUT R64, R64, UR71, R73, 0x78, !PT ;  /* 0x0000004740407c12 */ /* 0x000fc4000f8e7849 */
[-C--:B------:R-:W-:Y:S02]  /*3f50*/  LOP3.LUT R73, R65, R12.reuse, R29, 0x78, !PT ;  /* 0x0000000c41497212 */ /* 0x080fe400078e781d */
[----:B------:R-:W-:Y:S01]  /*3f60*/  LOP3.LUT R65, R4, UR73, RZ, 0xc0, !PT ;  /* 0x0000004904417c12 */ /* 0x000fe2000f8ec0ff */
[----:B------:R-:W-:Y:S01]  /*3f70*/  UPRMT UR73, UR55, 0x8880, URZ ;  /* 0x0000888037497896 */ /* 0x000fe200080000ff */
[----:B------:R-:W-:Y:S01]  /*3f80*/  LOP3.LUT R72, R72, R12, R31, 0x78, !PT ;  /* 0x0000000c48487212 */ /* 0x000fe200078e781f */
[----:B------:R-:W-:Y:S02]  /*3f90*/  IMAD.SHL.U32 R12, R49, 0x2, RZ ;  /* 0x00000002310c7824 */ /* 0x000fe400078e00ff */
[----:B------:R-:W-:Y:S01]  /*3fa0*/  IMAD.SHL.U32 R74, R52, 0x2, RZ ;  /* 0x00000002344a7824 */ /* 0x000fe200078e00ff */
[----:B------:R-:W-:Y:S02]  /*3fb0*/  UISETP.GE.AND UP2, UPT, UR73, URZ, UPT ;  /* 0x000000ff4900728c */ /* 0x000fe4000bf46270 */
[----:B------:R-:W-:Y:S01]  /*3fc0*/  UPRMT UR73, UR56, 0x8880, URZ ;  /* 0x0000888038497896 */ /* 0x000fe200080000ff */
[----:B------:R-:W-:-:S02]  /*3fd0*/  @!P4 LOP3.LUT R12, R12, 0x1b, RZ, 0x3c, !PT ;  /* 0x0000001b0c0cc812 */ /* 0x000fc400078e3cff */
[----:B------:R-:W-:Y:S01]  /*3fe0*/  @!P6 LOP3.LUT R74, R74, 0x1b, RZ, 0x3c, !PT ;  /* 0x0000001b4a4ae812 */ /* 0x000fe200078e3cff */
[----:B------:R-:W-:Y:S01]  /*3ff0*/  UISETP.GE.AND UP3, UPT, UR73, URZ, UPT ;  /* 0x000000ff4900728c */ /* 0x000fe2000bf66270 */
[C---:B------:R-:W-:Y:S02]  /*4000*/  LOP3.LUT R12, R9.reuse, R12, RZ, 0xc0, !PT ;  /* 0x0000000c090c7212 */ /* 0x040fe400078ec0ff */
[----:B------:R-:W-:Y:S02]  /*4010*/  LOP3.LUT R9, R9, R74, RZ, 0xc0, !PT ;  /* 0x0000004a09097212 */ /* 0x000fe400078ec0ff */
[----:B------:R-:W-:Y:S01]  /*4020*/  PRMT R74, R42, 0x8880, RZ ;  /* 0x000088802a4a7816 */ /* 0x000fe200000000ff */
[----:B------:R-:W-:Y:S01]  /*4030*/  USHF.L.U32 UR73, UR70, 0x1, URZ ;  /* 0x0000000146497899 */ /* 0x000fe200080006ff */
[----:B------:R-:W-:Y:S02]  /*4040*/  LOP3.LUT R73, R73, R57, R34, 0x78, !PT ;  /* 0x0000003949497212 */ /* 0x000fe400078e7822 */
[----:B------:R-:W-:-:S02]  /*4050*/  ISETP.GE.AND P4, PT, R74, RZ, PT ;  /* 0x000000ff4a00720c */ /* 0x000fc40003f86270 */
[----:B------:R-:W-:Y:S01]  /*4060*/  PRMT R74, R69, 0x8880, RZ ;  /* 0x00008880454a7816 */ /* 0x000fe200000000ff */
[----:B------:R-:W-:Y:S01]  /*4070*/  @!UP3 ULOP3.LUT UR73, UR73, 0x1b, URZ, 0x3c, !UPT ;  /* 0x0000001b4949b892 */ /* 0x000fe2000f8e3cff */
[----:B------:R-:W-:Y:S02]  /*4080*/  LOP3.LUT R57, R72, R57, R35, 0x78, !PT ;  /* 0x0000003948397212 */ /* 0x000fe400078e7823 */
[C---:B------:R-:W-:Y:S02]  /*4090*/  LOP3.LUT R72, R55.reuse, UR18, RZ, 0xc0, !PT ;  /* 0x0000001237487c12 */ /* 0x040fe4000f8ec0ff */
[----:B------:R-:W-:Y:S02]  /*40a0*/  ISETP.GE.AND P6, PT, R74, RZ, PT ;  /* 0x000000ff4a00720c */ /* 0x000fe40003fc6270 */
[----:B------:R-:W-:Y:S02]  /*40b0*/  LOP3.LUT R74, R55, UR22, RZ, 0xc0, !PT ;  /* 0x00000016374a7c12 */ /* 0x000fe4000f8ec0ff */
[----:B------:R-:W-:-:S02]  /*40c0*/  LOP3.LUT R55, R72, UR8, R59, 0x78, !PT ;  /* 0x0000000848377c12 */ /* 0x000fc4000f8e783b */
[----:B------:R-:W-:Y:S01]  /*40d0*/  LOP3.LUT R72, R11, UR73, RZ, 0xc0, !PT ;  /* 0x000000490b487c12 */ /* 0x000fe2000f8ec0ff */
[----:B------:R-:W-:Y:S01]  /*40e0*/  UPRMT UR73, UR58, 0x8880, URZ ;  /* 0x000088803a497896 */ /* 0x000fe200080000ff */
[----:B------:R-:W-:-:S03]  /*40f0*/  LOP3.LUT R59, R74, UR12, R59, 0x78, !PT ;  /* 0x0000000c4a3b7c12 */ /* 0x000fc6000f8e783b */
[----:B------:R-:W-:Y:S01]  /*4100*/  UISETP.GE.AND UP3, UPT, UR73, URZ, UPT ;  /* 0x000000ff4900728c */ /* 0x000fe2000bf66270 */
[--C-:B------:R-:W-:Y:S01]  /*4110*/  LOP3.LUT R55, R55, UR28, R60.reuse, 0x78, !PT ;  /* 0x0000001c37377c12 */ /* 0x100fe2000f8e783c */
[----:B------:R-:W-:Y:S01]  /*4120*/  USHF.L.U32 UR73, UR72, 0x1, URZ ;  /* 0x0000000148497899 */ /* 0x000fe200080006ff */
[----:B------:R-:W-:Y:S02]  /*4130*/  LOP3.LUT R59, R59, UR31, R60, 0x78, !PT ;  /* 0x0000001f3b3b7c12 */ /* 0x000fe4000f8e783c */
[-C--:B------:R-:W-:Y:S02]  /*4140*/  LOP3.LUT R73, R73, R6.reuse, R37, 0x78, !PT ;  /* 0x0000000649497212 */ /* 0x080fe400078e7825 */
[----:B------:R-:W-:Y:S02]  /*4150*/  LOP3.LUT R57, R57, R6, R38, 0x78, !PT ;  /* 0x0000000639397212 */ /* 0x000fe400078e7826 */
[--C-:B------:R-:W-:Y:S02]  /*4160*/  LOP3.LUT R55, R55, UR37, R58.reuse, 0x78, !PT ;  /* 0x0000002537377c12 */ /* 0x100fe4000f8e783a */
[----:B------:R-:W-:Y:S01]  /*4170*/  LOP3.LUT R59, R59, UR40, R58, 0x78, !PT ;  /* 0x000000283b3b7c12 */ /* 0x000fe2000f8e783a */
[----:B------:R-:W-:Y:S01]  /*4180*/  @!UP3 ULOP3.LUT UR73, UR73, 0x1b, URZ, 0x3c, !UPT ;  /* 0x0000001b4949b892 */ /* 0x000fe2000f8e3cff */
[----:B------:R-:W-:-:S02]  /*4190*/  LOP3.LUT R6, R73, R14, R43, 0x78, !PT ;  /* 0x0000000e49067212 */ /* 0x000fc400078e782b */
[----:B------:R-:W-:Y:S01]  /*41a0*/  LOP3.LUT R14, R57, R14, R47, 0x78, !PT ;  /* 0x0000000e390e7212 */ /* 0x000fe200078e782f */
[----:B------:R-:W-:Y:S01]  /*41b0*/  IMAD.SHL.U32 R69, R69, 0x2, RZ ;  /* 0x0000000245457824 */ /* 0x000fe200078e00ff */
[--C-:B------:R-:W-:Y:S02]  /*41c0*/  LOP3.LUT R57, R55, UR47, R56.reuse, 0x78, !PT ;  /* 0x0000002f37397c12 */ /* 0x100fe4000f8e7838 */
[----:B------:R-:W-:Y:S02]  /*41d0*/  LOP3.LUT R59, R59, UR50, R56, 0x78, !PT ;  /* 0x000000323b3b7c12 */ /* 0x000fe4000f8e7838 */
[-C--:B------:R-:W-:Y:S02]  /*41e0*/  LOP3.LUT R55, R6, R7.reuse, R49, 0x78, !PT ;  /* 0x0000000706377212 */ /* 0x080fe400078e7831 */
[----:B------:R-:W-:Y:S01]  /*41f0*/  LOP3.LUT R6, R14, R7, R52, 0x78, !PT ;  /* 0x000000070e067212 */ /* 0x000fe200078e7834 */
[----:B------:R-:W-:Y:S01]  /*4200*/  IMAD.SHL.U32 R60, R68, 0x2, RZ ;  /* 0x00000002443c7824 */ /* 0x000fe200078e00ff */
[----:B------:R-:W-:Y:S01]  /*4210*/  LOP3.LUT R7, R11, UR73, RZ, 0xc0, !PT ;  /* 0x000000490b077c12 */ /* 0x000fe2000f8ec0ff */
[----:B------:R-:W-:Y:S01]  /*4220*/  UPRMT UR73, UR57, 0x8880, URZ ;  /* 0x0000888039497896 */ /* 0x000fe200080000ff */
[----:B------:R-:W-:-:S02]  /*4230*/  LOP3.LUT R14, R57, UR61, R10, 0x78, !PT ;  /* 0x0000003d390e7c12 */ /* 0x000fc4000f8e780a */
[----:B------:R-:W-:Y:S02]  /*4240*/  LOP3.LUT R58, R59, UR63, R10, 0x78, !PT ;  /* 0x0000003f3b3a7c12 */ /* 0x000fe4000f8e780a */
[----:B------:R-:W-:Y:S01]  /*4250*/  @!P6 LOP3.LUT R69, R69, 0x1b, RZ, 0x3c, !PT ;  /* 0x0000001b4545e812 */ /* 0x000fe200078e3cff */
[----:B------:R-:W-:Y:S01]  /*4260*/  UISETP.GE.AND UP3, UPT, UR73, URZ, UPT ;  /* 0x000000ff4900728c */ /* 0x000fe2000bf66270 */
[----:B------:R-:W-:Y:S01]  /*4270*/  LOP3.LUT R68, R13, R68, RZ, 0xc0, !PT ;  /* 0x000000440d447212 */ /* 0x000fe200078ec0ff */
[----:B------:R-:W-:Y:S01]  /*4280*/  USHF.L.U32 UR75, UR75, 0x1, URZ ;  /* 0x000000014b4b7899 */ /* 0x000fe200080006ff */
[--C-:B------:R-:W-:Y:S02]  /*4290*/  LOP3.LUT R14, R14, UR70, R13.reuse, 0x78, !PT ;  /* 0x000000460e0e7c12 */ /* 0x100fe4000f8e780d */
[----:B------:R-:W-:Y:S01]  /*42a0*/  LOP3.LUT R58, R58, UR72, R13, 0x78, !PT ;  /* 0x000000483a3a7c12 */ /* 0x000fe2000f8e780d */
[----:B------:R-:W-:Y:S01]  /*42b0*/  IMAD.SHL.U32 R13, R54, 0x2, RZ ;  /* 0x00000002360d7824 */ /* 0x000fe200078e00ff */
[----:B------:R-:W-:-:S02]  /*42c0*/  @!P5 LOP3.LUT R60, R60, 0x1b, RZ, 0x3c, !PT ;  /* 0x0000001b3c3cd812 */ /* 0x000fc400078e3cff */
[----:B------:R-:W-:Y:S02]  /*42d0*/  LOP3.LUT R56, R56, R69, RZ, 0xc0, !PT ;  /* 0x0000004538387212 */ /* 0x000fe400078ec0ff */
[----:B------:R-:W-:Y:S01]  /*42e0*/  LOP3.LUT R10, R10, R45, RZ, 0xc0, !PT ;  /* 0x0000002d0a0a7212 */ /* 0x000fe200078ec0ff */
[----:B------:R-:W-:Y:S01]  /*42f0*/  @!UP4 ULOP3.LUT UR75, UR75, 0x1b, URZ, 0x3c, !UPT ;  /* 0x0000001b4b4bc892 */ /* 0x000fe2000f8e3cff */
[----:B------:R-:W-:Y:S01]  /*4300*/  LOP3.LUT R11, R11, R60, RZ, 0xc0, !PT ;  /* 0x0000003c0b0b7212 */ /* 0x000fe200078ec0ff */
[----:B------:R-:W-:Y:S01]  /*4310*/  USHF.L.U32 UR73, UR69, 0x1, URZ ;  /* 0x0000000145497899 */ /* 0x000fe200080006ff */
[----:B------:R-:W-:Y:S01]  /*4320*/  LOP3.LUT R67, R10, R56, R67, 0x96, !PT ;  /* 0x000000380a437212 */ /* 0x000fe200078e9643 */
[----:B------:R-:W-:Y:S01]  /*4330*/  USHF.L.U32 UR74, UR71, 0x1, URZ ;  /* 0x00000001474a7899 */ /* 0x000fe200080006ff */
[----:B------:R-:W-:Y:S01]  /*4340*/  @!P3 LOP3.LUT R13, R13, 0x1b, RZ, 0x3c, !PT ;  /* 0x0000001b0d0db812 */ /* 0x000fe200078e3cff */
[----:B------:R-:W-:Y:S02]  /*4350*/  IMAD.SHL.U32 R10, R53, 0x2, RZ ;  /* 0x00000002350a7824 */ /* 0x000fe400078e00ff */
[----:B------:R-:W-:Y:S01]  /*4360*/  VIADD R2, R2, 0x1 ;  /* 0x0000000102027836 */ /* 0x000fe20000000000 */
[----:B------:R-:W-:Y:S01]  /*4370*/  LOP3.LUT R11, R11, R68, R67, 0x96, !PT ;  /* 0x000000440b0b7212 */ /* 0x000fe200078e9643 */
[----:B------:R-:W-:Y:S01]  /*4380*/  @!UP2 ULOP3.LUT UR73, UR73, 0x1b, URZ, 0x3c, !UPT ;  /* 0x0000001b4949a892 */ /* 0x000fe2000f8e3cff */
[----:B------:R-:W-:Y:S01]  /*4390*/  LOP3.LUT R13, R4, R13, RZ, 0xc0, !PT ;  /* 0x0000000d040d7212 */ /* 0x000fe200078ec0ff */
[----:B------:R-:W-:Y:S01]  /*43a0*/  @!UP3 ULOP3.LUT UR74, UR74, 0x1b, URZ, 0x3c, !UPT ;  /* 0x0000001b4a4ab892 */ /* 0x000fe2000f8e3cff */
[----:B------:R-:W-:-:S02]  /*43b0*/  LOP3.LUT R61, R61, R72, R14, 0x96, !PT ;  /* 0x000000483d3d7212 */ /* 0x000fc400078e960e */
[----:B------:R-:W-:Y:S02]  /*43c0*/  LOP3.LUT R4, R4, UR75, RZ, 0xc0, !PT ;  /* 0x0000004b04047c12 */ /* 0x000fe4000f8ec0ff */
[----:B------:R-:W-:Y:S02]  /*43d0*/  @!P4 LOP3.LUT R10, R10, 0x1b, RZ, 0x3c, !PT ;  /* 0x0000001b0a0ac812 */ /* 0x000fe400078e3cff */
[----:B------:R-:W-:Y:S02]  /*43e0*/  ISETP.NE.AND P3, PT, R2, 0x4, PT ;  /* 0x000000040200780c */ /* 0x000fe40003f65270 */
[----:B------:R-:W-:Y:S02]  /*43f0*/  LOP3.LUT R7, R7, R58, RZ, 0x3c, !PT ;  /* 0x0000003a07077212 */ /* 0x000fe400078e3cff */
[----:B------:R-:W-:Y:S02]  /*4400*/  LOP3.LUT R6, R11, R9, R6, 0x96, !PT ;  /* 0x000000090b067212 */ /* 0x000fe400078e9606 */
[----:B------:R-:W-:-:S02]  /*4410*/  LOP3.LUT R61, R61, R4, R8, 0x96, !PT ;  /* 0x000000043d3d7212 */ /* 0x000fc400078e9608 */
[C---:B------:R-:W-:Y:S02]  /*4420*/  LOP3.LUT R4, R63.reuse, UR73, RZ, 0xc0, !PT ;  /* 0x000000493f047c12 */ /* 0x040fe4000f8ec0ff */
[----:B------:R-:W-:Y:S02]  /*4430*/  LOP3.LUT R10, R63, R10, RZ, 0xc0, !PT ;  /* 0x0000000a3f0a7212 */ /* 0x000fe400078ec0ff */
[----:B------:R-:W-:Y:S02]  /*4440*/  LOP3.LUT R62, R62, R65, R15, 0x96, !PT ;  /* 0x000000413e3e7212 */ /* 0x000fe400078e960f */
[----:B------:R-:W-:Y:S02]  /*4450*/  LOP3.LUT R7, R7, R12, R55, 0x96, !PT ;  /* 0x0000000c07077212 */ /* 0x000fe400078e9637 */
[----:B------:R-:W-:Y:S02]  /*4460*/  LOP3.LUT R63, R63, UR74, RZ, 0xc0, !PT ;  /* 0x0000004a3f3f7c12 */ /* 0x000fe4000f8ec0ff */
[----:B------:R-:W-:-:S02]  /*4470*/  LOP3.LUT R5, R6, R13, R5, 0x96, !PT ;  /* 0x0000000d06057212 */ /* 0x000fc400078e9605 */
[----:B------:R-:W-:Y:S02]  /*4480*/  LOP3.LUT R71, R62, R4, R71, 0x96, !PT ;  /* 0x000000043e477212 */ /* 0x000fe400078e9647 */
[----:B------:R-:W-:Y:S02]  /*4490*/  LOP3.LUT R3, R66, R7, R3, 0x96, !PT ;  /* 0x0000000742037212 */ /* 0x000fe400078e9603 */
[----:B------:R-:W-:Y:S02]  /*44a0*/  LOP3.LUT R61, R61, R63, R64, 0x96, !PT ;  /* 0x0000003f3d3d7212 */ /* 0x000fe400078e9640 */
[----:B------:R-:W-:Y:S01]  /*44b0*/  LOP3.LUT R5, R5, R10, R70, 0x96, !PT ;  /* 0x0000000a05057212 */ /* 0x000fe200078e9646 */
[----:B------:R-:W-:Y:S04]  /*44c0*/  STL.U8 [R0+-0x8], R71 ;  /* 0xfffff84700007387 */ /* 0x000fe80000100000 */
[----:B------:R-:W-:Y:S04]  /*44d0*/  STL.U8 [R0], R3 ;  /* 0x0000000300007387 */ /* 0x000fe80000100000 */
[----:B------:R-:W-:Y:S04]  /*44e0*/  STL.U8 [R0+-0x4], R61 ;  /* 0xfffffc3d00007387 */ /* 0x000fe80000100000 */
[----:B------:R0:W-:Y:S02]  /*44f0*/  STL.U8 [R0+0x4], R5 ;  /* 0x0000040500007387 */ /* 0x0001e40000100000 */
[----:B0-----:R-:W-:Y:S01]  /*4500*/  VIADD R0, R0, 0x1 ;  /* 0x0000000100007836 */ /* 0x001fe20000000000 */
[----:B------:R-:W-:Y:S06]  /*4510*/  @P3 BRA `(.L_x_0) ;  /* 0xffffffe400983947 */ /* 0x000fec000383ffff */
[----:B------:R-:W0:Y:S01]  /*4520*/  LDC.64 R4, c[0x0][0x390] ;  /* 0x0000e400ff047b82 */ /* 0x000e220000000a00 */
[----:B------:R-:W1:Y:S01]  /*4530*/  LDCU.64 UR74, c[0x0][0x358] ;  /* 0x00006b00ff4a77ac */ /* 0x000e620008000a00 */
[----:B------:R-:W-:Y:S01]  /*4540*/  IMAD.SHL.U32 R2, R50, 0x4, RZ ;  /* 0x0000000432027824 */ /* 0x000fe200078e00ff */
[----:B------:R-:W2:Y:S03]  /*4550*/  LDL.128 R12, [R1] ;  /* 0x00000000010c7983 */ /* 0x000ea60000100c00 */
[----:B0-----:R-:W-:-:S05]  /*4560*/  IMAD.WIDE.U32 R2, R2, 0x4, R4 ;  /* 0x0000000402027825 */ /* 0x001fca00078e0004 */
[----:B-1----:R-:W3:Y:S04]  /*4570*/  LDG.E R10, desc[UR74][R2.64+0xc] ;  /* 0x00000c4a020a7981 */ /* 0x002ee8000c1e1900 */
[----:B------:R-:W4:Y:S04]  /*4580*/  LDG.E R9, desc[UR74][R2.64+0x8] ;  /* 0x0000084a02097981 */ /* 0x000f28000c1e1900 */
[----:B------:R-:W5:Y:S04]  /*4590*/  LDG.E R5, desc[UR74][R2.64] ;  /* 0x0000004a02057981 */ /* 0x000f68000c1e1900 */
[----:B------:R0:W5:Y:S01]  /*45a0*/  LDG.E R4, desc[UR74][R2.64+0x4] ;  /* 0x0000044a02047981 */ /* 0x000162000c1e1900 */
[----:B------:R-:W-:-:S05]  /*45b0*/  VIADD R50, R50, 0x1 ;  /* 0x0000000132327836 */ /* 0x000fca0000000000 */
[----:B------:R-:W-:Y:S02]  /*45c0*/  ISETP.NE.AND P3, PT, R50, 0xa, PT ;  /* 0x0000000a3200780c */ /* 0x000fe40003f65270 */
[----:B--2---:R-:W-:Y:S02]  /*45d0*/  PRMT R11, R15, 0x7773, RZ ;  /* 0x000077730f0b7816 */ /* 0x004fe400000000ff */
[C---:B------:R-:W-:Y:S02]  /*45e0*/  PRMT R54, R13.reuse, 0x7773, RZ ;  /* 0x000077730d367816 */ /* 0x040fe400000000ff */
[C---:B------:R-:W-:Y:S02]  /*45f0*/  PRMT R55, R13.reuse, 0x7772, RZ ;  /* 0x000077720d377816 */ /* 0x040fe400000000ff */
[C---:B------:R-:W-:Y:S02]  /*4600*/  PRMT R57, R13.reuse, 0x7771, RZ ;  /* 0x000077710d397816 */ /* 0x040fe400000000ff */
[----:B------:R-:W-:-:S02]  /*4610*/  PRMT R60, R13, 0x7770, RZ ;  /* 0x000077700d3c7816 */ /* 0x000fc400000000ff */
[C---:B------:R-:W-:Y:S02]  /*4620*/  PRMT R6, R14.reuse, 0x7773, RZ ;  /* 0x000077730e067816 */ /* 0x040fe400000000ff */
[C---:B------:R-:W-:Y:S02]  /*4630*/  PRMT R56, R15.reuse, 0x7772, RZ ;  /* 0x000077720f387816 */ /* 0x040fe400000000ff */
[C---:B------:R-:W-:Y:S02]  /*4640*/  PRMT R7, R14.reuse, 0x7772, RZ ;  /* 0x000077720e077816 */ /* 0x040fe400000000ff */
[C---:B------:R-:W-:Y:S02]  /*4650*/  PRMT R0, R14.reuse, 0x7771, RZ ;  /* 0x000077710e007816 */ /* 0x040fe400000000ff */
[----:B------:R-:W-:Y:S02]  /*4660*/  PRMT R8, R14, 0x7770, RZ ;  /* 0x000077700e087816 */ /* 0x000fe400000000ff */
[----:B------:R-:W-:-:S02]  /*4670*/  PRMT R59, R15, 0x7771, RZ ;  /* 0x000077710f3b7816 */ /* 0x000fc400000000ff */
[----:B------:R-:W-:Y:S02]  /*4680*/  PRMT R58, R15, 0x7770, RZ ;  /* 0x000077700f3a7816 */ /* 0x000fe400000000ff */
[----:B------:R-:W-:Y:S02]  /*4690*/  PRMT R14, R12, 0x7773, RZ ;  /* 0x000077730c0e7816 */ /* 0x000fe400000000ff */
[--C-:B---3--:R-:W-:Y:S02]  /*46a0*/  SHF.R.U32.HI R61, RZ, 0x10, R10.reuse ;  /* 0x00000010ff3d7819 */ /* 0x108fe4000001160a */
[--C-:B------:R-:W-:Y:S02]  /*46b0*/  SHF.R.U32.HI R63, RZ, 0x8, R10.reuse ;  /* 0x00000008ff3f7819 */ /* 0x100fe4000001160a */
[----:B------:R-:W-:Y:S02]  /*46c0*/  LOP3.LUT R11, R11, R10, RZ, 0x3c, !PT ;  /* 0x0000000a0b0b7212 */ /* 0x000fe400078e3cff */
[----:B------:R-:W-:-:S02]  /*46d0*/  SHF.R.U32.HI R13, RZ, 0x18, R10 ;  /* 0x00000018ff0d7819 */ /* 0x000fc4000001160a */
[----:B----4-:R-:W-:Y:S02]  /*46e0*/  SHF.R.U32.HI R10, RZ, 0x10, R9 ;  /* 0x00000010ff0a7819 */ /* 0x010fe40000011609 */
[C---:B------:R-:W-:Y:S02]  /*46f0*/  PRMT R15, R12.reuse, 0x7772, RZ ;  /* 0x000077720c0f7816 */ /* 0x040fe400000000ff */
[C---:B0-----:R-:W-:Y:S02]  /*4700*/  PRMT R2, R12.reuse, 0x7771, RZ ;  /* 0x000077710c027816 */ /* 0x041fe400000000ff */
[----:B------:R-:W-:Y:S02]  /*4710*/  PRMT R3, R12, 0x7770, RZ ;  /* 0x000077700c037816 */ /* 0x000fe400000000ff */
[----:B------:R-:W-:Y:S02]  /*4720*/  LOP3.LUT R12, R6, R63, RZ, 0x3c, !PT ;  /* 0x0000003f060c7212 */ /* 0x000fe400078e3cff */
[----:B------:R-:W-:-:S02]  /*4730*/  LOP3.LUT R55, R55, R10, RZ, 0x3c, !PT ;  /* 0x0000000a37377212 */ /* 0x000fc400078e3cff */
[--C-:B------:R-:W-:Y:S02]  /*4740*/  SHF.R.U32.HI R62, RZ, 0x8, R9.reuse ;  /* 0x00000008ff3e7819 */ /* 0x100fe40000011609 */
[----:B------:R-:W-:Y:S02]  /*4750*/  LOP3.LUT R10, R56, R9, RZ, 0x3c, !PT ;  /* 0x00000009380a7212 */ /* 0x000fe400078e3cff */
[----:B------:R-:W-:Y:S02]  /*4760*/  SHF.R.U32.HI R6, RZ, 0x18, R9 ;  /* 0x00000018ff067819 */ /* 0x000fe40000011609 */
[----:B------:R-:W-:Y:S02]  /*4770*/  LOP3.LUT R54, R54, R61, RZ, 0x3c, !PT ;  /* 0x0000003d36367212 */ /* 0x000fe400078e3cff */
[--C-:B-----5:R-:W-:Y:S02]  /*4780*/  SHF.R.U32.HI R9, RZ, 0x8, R5.reuse ;  /* 0x00000008ff097819 */ /* 0x120fe40000011605 */
[----:B------:R-:W-:-:S02]  /*4790*/  SHF.R.U32.HI R61, RZ, 0x10, R5 ;  /* 0x00000010ff3d7819 */ /* 0x000fc40000011605 */
[----:B------:R-:W-:Y:S02]  /*47a0*/  LOP3.LUT R9, R8, R9, RZ, 0x3c, !PT ;  /* 0x0000000908097212 */ /* 0x000fe400078e3cff */
[----:B------:R-:W-:Y:S02]  /*47b0*/  LOP3.LUT R56, R60, R61, RZ, 0x3c, !PT ;  /* 0x0000003d3c387212 */ /* 0x000fe400078e3cff */
[----:B------:R-:W-:Y:S02]  /*47c0*/  LOP3.LUT R8, R58, R5, RZ, 0x3c, !PT ;  /* 0x000000053a087212 */ /* 0x000fe400078e3cff */
[----:B------:R-:W-:Y:S02]  /*47d0*/  LOP3.LUT R15, R15, R6, RZ, 0x3c, !PT ;  /* 0x000000060f0f7212 */ /* 0x000fe400078e3cff */
[----:B------:R-:W-:Y:S02]  /*47e0*/  SHF.R.U32.HI R58, RZ, 0x18, R5 ;  /* 0x00000018ff3a7819 */ /* 0x000fe40000011605 */
[----:B------:R-:W-:-:S02]  /*47f0*/  LOP3.LUT R61, R59, R4, RZ, 0x3c, !PT ;  /* 0x000000043b3d7212 */ /* 0x000fc400078e3cff */
[--C-:B------:R-:W-:Y:S02]  /*4800*/  SHF.R.U32.HI R6, RZ, 0x10, R4.reuse ;  /* 0x00000010ff067819 */ /* 0x100fe40000011604 */
[--C-:B------:R-:W-:Y:S02]  /*4810*/  SHF.R.U32.HI R5, RZ, 0x8, R4.reuse ;  /* 0x00000008ff057819 */ /* 0x100fe40000011604 */
[----:B------:R-:W-:Y:S02]  /*4820*/  SHF.R.U32.HI R59, RZ, 0x18, R4 ;  /* 0x00000018ff3b7819 */ /* 0x000fe40000011604 */
[----:B------:R-:W-:Y:S02]  /*4830*/  LOP3.LUT R14, R14, R13, RZ, 0x3c, !PT ;  /* 0x0000000d0e0e7212 */ /* 0x000fe400078e3cff */
[----:B------:R-:W-:Y:S02]  /*4840*/  LOP3.LUT R13, R7, R62, RZ, 0x3c, !PT ;  /* 0x0000003e070d7212 */ /* 0x000fe400078e3cff */
[----:B------:R-:W-:-:S02]  /*4850*/  LOP3.LUT R57, R57, R6, RZ, 0x3c, !PT ;  /* 0x0000000639397212 */ /* 0x000fc400078e3cff */
[----:B------:R-:W-:Y:S02]  /*4860*/  LOP3.LUT R60, R0, R5, RZ, 0x3c, !PT ;  /* 0x00000005003c7212 */ /* 0x000fe400078e3cff */
[----:B------:R-:W-:Y:S02]  /*4870*/  LOP3.LUT R58, R3, R58, RZ, 0x3c, !PT ;  /* 0x0000003a033a7212 */ /* 0x000fe400078e3cff */
[----:B------:R-:W-:Y:S02]  /*4880*/  LOP3.LUT R59, R2, R59, RZ, 0x3c, !PT ;  /* 0x0000003b023b7212 */ /* 0x000fe400078e3cff */
[----:B------:R-:W-:Y:S02]  /*4890*/  PRMT R7, R10, 0x3340, R11 ;  /* 0x000033400a077816 */ /* 0x000fe4000000000b */
[----:B------:R-:W-:Y:S02]  /*48a0*/  PRMT R0, R8, 0x3340, R61 ;  /* 0x0000334008007816 */ /* 0x000fe4000000003d */
[----:B------:R-:W-:-:S02]  /*48b0*/  PRMT R6, R13, 0x3340, R12 ;  /* 0x000033400d067816 */ /* 0x000fc4000000000c */
[----:B------:R-:W-:Y:S02]  /*48c0*/  PRMT R3, R9, 0x3340, R60 ;  /* 0x0000334009037816 */ /* 0x000fe4000000003c */
[----:B------:R-:W-:Y:S02]  /*48d0*/  PRMT R5, R55, 0x3340, R54 ;  /* 0x0000334037057816 */ /* 0x000fe40000000036 */
[----:B------:R-:W-:Y:S02]  /*48e0*/  PRMT R2, R56, 0x3340, R57 ;  /* 0x0000334038027816 */ /* 0x000fe40000000039 */
[----:B------:R-:W-:Y:S02]  /*48f0*/  PRMT R4, R15, 0x3340, R14 ;  /* 0x000033400f047816 */ /* 0x000fe4000000000e */
[----:B------:R-:W-:Y:S02]  /*4900*/  PRMT R63, R58, 0x3340, R59 ;  /* 0x000033403a3f7816 */ /* 0x000fe4000000003b */
[----:B------:R-:W-:-:S02]  /*4910*/  PRMT R7, R0, 0x5410, R7 ;  /* 0x0000541000077816 */ /* 0x000fc40000000007 */
[----:B------:R-:W-:Y:S02]  /*4920*/  PRMT R6, R3, 0x5410, R6 ;  /* 0x0000541003067816 */ /* 0x000fe40000000006 */
[----:B------:R-:W-:Y:S02]  /*4930*/  PRMT R5, R2, 0x5410, R5 ;  /* 0x0000541002057816 */ /* 0x000fe40000000005 */
[----:B------:R-:W-:Y:S02]  /*4940*/  PRMT R4, R63, 0x5410, R4 ;  /* 0x000054103f047816 */ /* 0x000fe40000000004 */
[----:B------:R-:W-:Y:S02]  /*4950*/  PRMT R3, R10, 0x7610, R3 ;  /* 0x000076100a037816 */ /* 0x000fe40000000003 */
[----:B------:R-:W-:Y:S01]  /*4960*/  PRMT R10, R9, 0x7610, R10 ;  /* 0x00007610090a7816 */ /* 0x000fe2000000000a */
[----:B------:R0:W-:Y:S01]  /*4970*/  STL.128 [R1], R4 ;  /* 0x0000000401007387 */ /* 0x0001e20000100c00 */
[----:B------:R-:W-:-:S02]  /*4980*/  PRMT R2, R8, 0x7610, R2 ;  /* 0x0000761008027816 */ /* 0x000fc40000000002 */
[----:B------:R-:W-:Y:S02]  /*4990*/  PRMT R9, R12, 0x7610, R9 ;  /* 0x000076100c097816 */ /* 0x000fe40000000009 */
[----:B------:R-:W-:Y:S02]  /*49a0*/  PRMT R8, R11, 0x7610, R8 ;  /* 0x000076100b087816 */ /* 0x000fe40000000008 */
[----:B------:R-:W-:Y:S02]  /*49b0*/  PRMT R12, R56, 0x7610, R12 ;  /* 0x00007610380c7816 */ /* 0x000fe4000000000c */
[----:B------:R-:W-:Y:S02]  /*49c0*/  PRMT R0, R61, 0x7610, R0 ;  /* 0x000076103d007816 */ /* 0x000fe40000000000 */
[----:B------:R-:W-:Y:S02]  /*49d0*/  PRMT R11, R60, 0x7610, R11 ;  /* 0x000076103c0b7816 */ /* 0x000fe4000000000b */
[----:B------:R-:W-:-:S02]  /*49e0*/  PRMT R56, R59, 0x7610, R56 ;  /* 0x000076103b387816 */ /* 0x000fc40000000038 */
[----:B0-----:R-:W-:Y:S02]  /*49f0*/  PRMT R7, R55, 0x7610, R7 ;  /* 0x0000761037077816 */ /* 0x001fe40000000007 */
[----:B------:R-:W-:Y:S02]  /*4a00*/  PRMT R6, R57, 0x7610, R6 ;  /* 0x0000761039067816 */ /* 0x000fe40000000006 */
[----:B------:R-:W-:Y:S01]  /*4a10*/  PRMT R55, R58, 0x7610, R55 ;  /* 0x000076103a377816 */ /* 0x000fe20000000037 */
[----:B------:R-:W-:Y:S06]  /*4a20*/  @P3 BRA `(.L_x_1) ;  /* 0xffffffdc00983947 */ /* 0x000fec000383ffff */
[----:B------:R-:W0:Y:S01]  /*4a30*/  LDC.64 R16, c[0x0][0x390] ;  /* 0x0000e400ff107b82 */ /* 0x000e220000000a00 */
[----:B------:R-:W0:Y:S01]  /*4a40*/  LDCU.64 UR4, c[0x0][0x358] ;  /* 0x00006b00ff0477ac */ /* 0x000e220008000a00 */
[----:B------:R-:W-:Y:S02]  /*4a50*/  LOP3.LUT R25, R15, 0xff, RZ, 0xc0, !PT ;  /* 0x000000ff0f197812 */ /* 0x000fe400078ec0ff */
[----:B------:R-:W-:Y:S02]  /*4a60*/  LOP3.LUT R23, R2, 0xff, RZ, 0xc0, !PT ;  /* 0x000000ff02177812 */ /* 0x000fe400078ec0ff */
[----:B------:R-:W-:Y:S02]  /*4a70*/  LOP3.LUT R18, R10, 0xff, RZ, 0xc0, !PT ;  /* 0x000000ff0a127812 */ /* 0x000fe400078ec0ff */
[----:B------:R-:W-:Y:S02]  /*4a80*/  LOP3.LUT R19, R0, 0xff, RZ, 0xc0, !PT ;  /* 0x000000ff00137812 */ /* 0x000fe400078ec0ff */
[----:B------:R-:W-:Y:S01]  /*4a90*/  LOP3.LUT R13, R13, 0xff, RZ, 0xc0, !PT ;  /* 0x000000ff0d0d7812 */ /* 0x000fe200078ec0ff */
[----:B------:R-:W1:Y:S01]  /*4aa0*/  S2R R30, SR_TID.X ;  /* 0x00000000001e7919 */ /* 0x000e620000002100 */
[----:B------:R-:W-:-:S02]  /*4ab0*/  LOP3.LUT R28, R14, 0xff, RZ, 0xc0, !PT ;  /* 0x000000ff0e1c7812 */ /* 0x000fc400078ec0ff */
[----:B------:R-:W-:Y:S01]  /*4ac0*/  LOP3.LUT R20, R8, 0xff, RZ, 0xc0, !PT ;  /* 0x000000ff08147812 */ /* 0x000fe200078ec0ff */
[----:B------:R-:W1:Y:S01]  /*4ad0*/  LDC R21, c[0x0][0x360] ;  /* 0x0000d800ff157b82 */ /* 0x000e620000000800 */
[----:B------:R-:W2:Y:S01]  /*4ae0*/  LDCU.64 UR8, c[0x0][0x3a0] ;  /* 0x00007400ff0877ac */ /* 0x000ea20008000a00 */
[----:B0-----:R-:W3:Y:S04]  /*4af0*/  LDG.E R24, desc[UR4][R16.64+0xa8] ;  /* 0x0000a80410187981 */ /* 0x001ee8000c1e1900 */
[----:B------:R-:W4:Y:S04]  /*4b00*/  LDG.E R22, desc[UR4][R16.64+0xa4] ;  /* 0x0000a40410167981 */ /* 0x000f28000c1e1900 */
[----:B------:R-:W5:Y:S04]  /*4b10*/  LDG.E R5, desc[UR4][R16.64+0xa0] ;  /* 0x0000a00410057981 */ /* 0x000f68000c1e1900 */
[----:B------:R0:W2:Y:S01]  /*4b20*/  LDG.E R4, desc[UR4][R16.64+0xac] ;  /* 0x0000ac0410047981 */ /* 0x0000a2000c1e1900 */
[----:B------:R-:W-:Y:S01]  /*4b30*/  LOP3.LUT R15, R54, 0xff, RZ, 0xc0, !PT ;  /* 0x000000ff360f7812 */ /* 0x000fe200078ec0ff */
[----:B------:R1:W3:Y:S01]  /*4b40*/  LDC.U8 R10, c[0x3][R25] ;  /* 0x00c00000190a7b82 */ /* 0x0002e20000000000 */
[----:B------:R-:W-:-:S02]  /*4b50*/  LOP3.LUT R2, R56, 0xff, RZ, 0xc0, !PT ;  /* 0x000000ff38027812 */ /* 0x000fc400078ec0ff */
[----:B------:R-:W-:Y:S02]  /*4b60*/  LOP3.LUT R0, R55, 0xff, RZ, 0xc0, !PT ;  /* 0x000000ff37007812 */ /* 0x000fe400078ec0ff */
[----:B------:R-:W-:Y:S02]  /*4b70*/  LOP3.LUT R8, R11, 0xff, RZ, 0xc0, !PT ;  /* 0x000000ff0b087812 */ /* 0x000fe400078ec0ff */
[----:B0-----:R-:W-:Y:S01]  /*4b80*/  LOP3.LUT R16, R9, 0xff, RZ, 0xc0, !PT ;  /* 0x000000ff09107812 */ /* 0x001fe200078ec0ff */
[----:B------:R-:W0:Y:S01]  /*4b90*/  LDC.U8 R15, c[0x3][R15] ;  /* 0x00c000000f0f7b82 */ /* 0x000e220000000000 */
[----:B------:R-:W-:Y:S02]  /*4ba0*/  LOP3.LUT R9, R7, 0xff, RZ, 0xc0, !PT ;  /* 0x000000ff07097812 */ /* 0x000fe400078ec0ff */
[----:B------:R-:W-:Y:S02]  /*4bb0*/  LOP3.LUT R7, R6, 0xff, RZ, 0xc0, !PT ;  /* 0x000000ff06077812 */ /* 0x000fe400078ec0ff */
[----:B-1----:R-:W-:-:S02]  /*4bc0*/  LOP3.LUT R25, R3, 0xff, RZ, 0xc0, !PT ;  /* 0x000000ff03197812 */ /* 0x002fc400078ec0ff */
[----:B------:R-:W-:Y:S01]  /*4bd0*/  LOP3.LUT R6, R12, 0xff, RZ, 0xc0, !PT ;  /* 0x000000ff0c067812 */ /* 0x000fe200078ec0ff */
[----:B------:R-:W1:Y:S08]  /*4be0*/  LDC.U8 R2, c[0x3][R2] ;  /* 0x00c0000002027b82 */ /* 0x000e700000000000 */
[----:B------:R-:W1:Y:S08]  /*4bf0*/  LDC.U8 R9, c[0x3][R9] ;  /* 0x00c0000009097b82 */ /* 0x000e700000000000 */
[----:B------:R-:W5:Y:S08]  /*4c00*/  LDC.U8 R13, c[0x3][R13] ;  /* 0x00c000000d0d7b82 */ /* 0x000f700000000000 */
[----:B------:R-:W2:Y:S08]  /*4c10*/  LDC.U8 R0, c[0x3][R0] ;  /* 0x00c0000000007b82 */ /* 0x000eb00000000000 */
[----:B------:R-:W2:Y:S08]  /*4c20*/  LDC.U8 R7, c[0x3][R7] ;  /* 0x00c0000007077b82 */ /* 0x000eb00000000000 */
[----:B------:R-:W2:Y:S08]  /*4c30*/  LDC.U8 R3, c[0x3][R28] ;  /* 0x00c000001c037b82 */ /* 0x000eb00000000000 */
[----:B------:R-:W2:Y:S08]  /*4c40*/  LDC.U8 R19, c[0x3][R19] ;  /* 0x00c0000013137b82 */ /* 0x000eb00000000000 */
[----:B------:R-:W0:Y:S08]  /*4c50*/  S2UR UR4, SR_CTAID.X ;  /* 0x00000000000479c3 */ /* 0x000e300000002500 */
[----:B------:R-:W2:Y:S08]  /*4c60*/  LDC.U8 R20, c[0x3][R20] ;  /* 0x00c0000014147b82 */ /* 0x000eb00000000000 */
[----:B------:R-:W2:Y:S08]  /*4c70*/  LDC.U8 R18, c[0x3][R18] ;  /* 0x00c0000012127b82 */ /* 0x000eb00000000000 */
[----:B------:R2:W2:Y:S01]  /*4c80*/  LDC.U8 R17, c[0x3][R23] ;  /* 0x00c0000017117b82 */ /* 0x0004a20000000000 */
[----:B0-----:R-:W-:-:S07]  /*4c90*/  IMAD R14, R21, UR4, R30 ;  /* 0x00000004150e7c24 */ /* 0x001fce000f8e021e */
[----:B------:R-:W0:Y:S08]  /*4ca0*/  LDC.U8 R16, c[0x3][R16] ;  /* 0x00c0000010107b82 */ /* 0x000e300000000000 */
[----:B------:R-:W0:Y:S08]  /*4cb0*/  LDC.U8 R6, c[0x3][R6] ;  /* 0x00c0000006067b82 */ /* 0x000e300000000000 */
[----:B------:R-:W0:Y:S08]  /*4cc0*/  LDC.U8 R11, c[0x3][R25] ;  /* 0x00c00000190b7b82 */ /* 0x000e300000000000 */
[----:B------:R-:W0:Y:S01]  /*4cd0*/  LDC.U8 R8, c[0x3][R8] ;  /* 0x00c0000008087b82 */ /* 0x000e220000000000 */
[----:B---3--:R-:W-:-:S02]  /*4ce0*/  SHF.R.U32.HI R21, RZ, 0x18, R24 ;  /* 0x00000018ff157819 */ /* 0x008fc40000011618 */
[----:B------:R-:W-:Y:S02]  /*4cf0*/  PRMT R12, R24, 0x7632, R12 ;  /* 0x00007632180c7816 */ /* 0x000fe4000000000c */
[----:B------:R-:W-:Y:S02]  /*4d00*/  LOP3.LUT R21, R10, R21, RZ, 0x3c, !PT ;  /* 0x000000150a157212 */ /* 0x000fe400078e3cff */
[----:B------:R-:W-:Y:S02]  /*4d10*/  LOP3.LUT R12, R15, 0xffff, R12, 0x48, !PT ;  /* 0x0000ffff0f0c7812 */ /* 0x000fe400078e480c */
[----:B----4-:R-:W-:Y:S02]  /*4d20*/  SHF.R.U32.HI R15, RZ, 0x18, R22 ;  /* 0x00000018ff0f7819 */ /* 0x010fe40000011616 */
[----:B------:R-:W-:Y:S02]  /*4d30*/  PRMT R10, R22, 0x7632, R10 ;  /* 0x00007632160a7816 */ /* 0x000fe4000000000a */
[----:B-1----:R-:W-:-:S02]  /*4d40*/  LOP3.LUT R2, R2, R15, RZ, 0x3c, !PT ;  /* 0x0000000f02027212 */ /* 0x002fc400078e3cff */
[----:B------:R-:W-:Y:S02]  /*4d50*/  LOP3.LUT R9, R9, 0xffff, R10, 0x48, !PT ;  /* 0x0000ffff09097812 */ /* 0x000fe400078e480a */
[----:B-----5:R-:W-:Y:S02]  /*4d60*/  SHF.R.U32.HI R10, RZ, 0x8, R5 ;  /* 0x00000008ff0a7819 */ /* 0x020fe40000011605 */
[----:B------:R-:W-:Y:S02]  /*4d70*/  PRMT R15, R2, 0x3340, R9 ;  /* 0x00003340020f7816 */ /* 0x000fe40000000009 */
[----:B------:R-:W-:Y:S02]  /*4d80*/  SHF.R.U32.HI R9, RZ, 0x18, R5 ;  /* 0x00000018ff097819 */ /* 0x000fe40000011605 */
[----:B------:R-:W-:Y:S02]  /*4d90*/  LOP3.LUT R13, R13, 0xffff, R10, 0x48, !PT ;  /* 0x0000ffff0d0d7812 */ /* 0x000fe400078e480a */
[----:B------:R-:W-:-:S02]  /*4da0*/  PRMT R2, R5, 0x7632, R2 ;  /* 0x0000763205027816 */ /* 0x000fc40000000002 */
[----:B--2---:R-:W-:Y:S02]  /*4db0*/  SHF.R.U32.HI R10, RZ, 0x18, R4 ;  /* 0x00000018ff0a7819 */ /* 0x004fe40000011604 */
[----:B------:R-:W-:Y:S02]  /*4dc0*/  LOP3.LUT R0, R0, R9, RZ, 0x3c, !PT ;  /* 0x0000000900007212 */ /* 0x000fe400078e3cff */
[----:B------:R-:W-:Y:S02]  /*4dd0*/  LOP3.LUT R9, R7, 0xffff, R2, 0x48, !PT ;  /* 0x0000ffff07097812 */ /* 0x000fe400078e4802 */
[----:B------:R-:W-:Y:S01]  /*4de0*/  LOP3.LUT R10, R3, R10, RZ, 0x3c, !PT ;  /* 0x0000000a030a7212 */ /* 0x000fe200078e3cff */
[----:B------:R-:W-:Y:S01]  /*4df0*/  IMAD.WIDE.U32 R2, R14, 0x10, RZ ;  /* 0x000000100e027825 */ /* 0x000fe200078e00ff */
[--C-:B------:R-:W-:Y:S02]  /*4e00*/  SHF.R.U32.HI R23, RZ, 0x8, R24.reuse ;  /* 0x00000008ff177819 */ /* 0x100fe40000011618 */
[----:B------:R-:W-:-:S02]  /*4e10*/  LOP3.LUT R24, R19, 0xffff, R24, 0x48, !PT ;  /* 0x0000ffff13187812 */ /* 0x000fc400078e4818 */
[--C-:B------:R-:W-:Y:S02]  /*4e20*/  LOP3.LUT R20, R20, 0xffff, R5.reuse, 0x48, !PT ;  /* 0x0000ffff14147812 */ /* 0x100fe400078e4805 */
[----:B------:R-:W-:Y:S02]  /*4e30*/  SHF.R.U32.HI R19, RZ, 0x8, R22 ;  /* 0x00000008ff137819 */ /* 0x000fe40000011616 */
[----:B------:R-:W-:Y:S02]  /*4e40*/  PRMT R5, R4, 0x7632, R5 ;  /* 0x0000763204057816 */ /* 0x000fe40000000005 */
[----:B------:R-:W-:Y:S02]  /*4e50*/  SHF.R.U32.HI R7, RZ, 0x8, R4 ;  /* 0x00000008ff077819 */ /* 0x000fe40000011604 */
[----:B------:R-:W-:Y:S02]  /*4e60*/  ISETP.GE.U32.AND P0, PT, R2, UR8, PT ;  /* 0x0000000802007c0c */ /* 0x000fe4000bf06070 */
[----:B------:R-:W-:-:S02]  /*4e70*/  LOP3.LUT R23, R18, 0xffff, R23, 0x48, !PT ;  /* 0x0000ffff12177812 */ /* 0x000fc400078e4817 */
[----:B------:R-:W-:Y:S02]  /*4e80*/  LOP3.LUT R17, R17, 0xffff, R22, 0x48, !PT ;  /* 0x0000ffff11117812 */ /* 0x000fe400078e4816 */
[----:B0-----:R-:W-:Y:S02]  /*4e90*/  LOP3.LUT R16, R16, 0xffff, R19, 0x48, !PT ;  /* 0x0000ffff10107812 */ /* 0x001fe400078e4813 */
[----:B------:R-:W-:Y:S02]  /*4ea0*/  LOP3.LUT R5, R6, 0xffff, R5, 0x48, !PT ;  /* 0x0000ffff06057812 */ /* 0x000fe400078e4805 */
[----:B------:R-:W-:Y:S02]  /*4eb0*/  LOP3.LUT R11, R11, 0xffff, R4, 0x48, !PT ;  /* 0x0000ffff0b0b7812 */ /* 0x000fe400078e4804 */
[----:B------:R-:W-:Y:S02]  /*4ec0*/  LOP3.LUT R8, R8, 0xffff, R7, 0x48, !PT ;  /* 0x0000ffff08087812 */ /* 0x000fe400078e4807 */
[----:B------:R-:W-:-:S02]  /*4ed0*/  ISETP.GE.U32.AND.EX P0, PT, R3, UR9, PT, P0 ;  /* 0x0000000903007c0c */ /* 0x000fc4000bf06100 */
        /* <DEDUP_REMOVED lines=10> */
[----:B------:R-:W-:-:S05]  /*4f80*/  PRMT R7, R10, 0x5410, R7 ;  /* 0x000054100a077816 */ /* 0x000fca0000000007 */
[----:B------:R0:W-:Y:S01]  /*4f90*/  STL.128 [R1+0x10], R4 ;  /* 0x0000100401007387 */ /* 0x0001e20000100c00 */
[----:B------:R-:W-:Y:S05]  /*4fa0*/  @P0 EXIT ;  /* 0x000000000000094d */ /* 0x000fea0003800000 */
[----:B------:R-:W1:Y:S01]  /*4fb0*/  LDCU.128 UR4, c[0x0][0x380] ;  /* 0x00007000ff0477ac */ /* 0x000e620008000c00 */
[C---:B------:R-:W-:Y:S01]  /*4fc0*/  IADD3 R15, P0, PT, R2.reuse, 0x1, RZ ;  /* 0x00000001020f7810 */ /* 0x040fe20007f1e0ff */
[----:B------:R-:W-:Y:S02]  /*4fd0*/  IMAD.MOV.U32 R0, RZ, RZ, RZ ;  /* 0x000000ffff007224 */ /* 0x000fe400078e00ff */
[----:B------:R-:W-:Y:S02]  /*4fe0*/  IMAD.MOV.U32 R9, RZ, RZ, RZ ;  /* 0x000000ffff097224 */ /* 0x000fe400078e00ff */
[----:B------:R-:W-:Y:S01]  /*4ff0*/  IMAD.X R14, RZ, RZ, R3, P0 ;  /* 0x000000ffff0e7224 */ /* 0x000fe200000e0603 */
[C---:B-1----:R-:W-:Y:S02]  /*5000*/  IADD3 R13, P1, PT, R2.reuse, UR6, RZ ;  /* 0x00000006020d7c10 */ /* 0x042fe4000ff3e0ff */
[----:B------:R-:W-:Y:S02]  /*5010*/  IADD3 R11, P2, PT, R2, UR4, RZ ;  /* 0x00000004020b7c10 */ /* 0x000fe4000ff5e0ff */
[----:B------:R-:W-:-:S02]  /*5020*/  IADD3.X R12, PT, PT, R3, UR7, RZ, P1, !PT ;  /* 0x00000007030c7c10 */ /* 0x000fc40008ffe4ff */
[----:B------:R-:W-:-:S09]  /*5030*/  IADD3.X R10, PT, PT, R3, UR5, RZ, P2, !PT ;  /* 0x00000005030a7c10 */ /* 0x000fd200097fe4ff */
.L_x_2:
[----:B-1----:R-:W1:Y:S01]  /*5040*/  LDCU.64 UR4, c[0x0][0x358] ;  /* 0x00006b00ff0477ac */ /* 0x002e620008000a00 */
[----:B------:R-:W-:Y:S01]  /*5050*/  IADD3 R2, P0, PT, R0, R11, RZ ;  /* 0x0000000b00027210 */ /* 0x000fe20007f1e0ff */
[----:B0-----:R-:W-:-:S04]  /*5060*/  IMAD.IADD R6, R1, 0x1, R0 ;  /* 0x0000000101067824 */ /* 0x001fc800078e0200 */
[----:B------:R-:W-:Y:S01]  /*5070*/  IMAD.X R3, R9, 0x1, R10, P0 ;  /* 0x0000000109037824 */ /* 0x000fe200000e060a */
[----:B------:R-:W2:Y:S04]  /*5080*/  LDL.U8 R7, [R6+0x10] ;  /* 0x0000100006077983 */ /* 0x000ea80000100000 */
[----:B-1----:R-:W2:Y:S01]  /*5090*/  LDG.E.U8 R2, desc[UR4][R2.64] ;  /* 0x0000000402027981 */ /* 0x002ea2000c1e1100 */
[C---:B------:R-:W-:Y:S02]  /*50a0*/  IADD3 R4, P0, PT, R0.reuse, R13, RZ ;  /* 0x0000000d00047210 */ /* 0x040fe40007f1e0ff */
[----:B------:R-:W-:-:S03]  /*50b0*/  IADD3 R8, P1, PT, R0, R15, RZ ;  /* 0x0000000f00087210 */ /* 0x000fc60007f3e0ff */
[C---:B------:R-:W-:Y:S01]  /*50c0*/  IMAD.X R5, R9.reuse, 0x1, R12, P0 ;  /* 0x0000000109057824 */ /* 0x040fe200000e060c */
[----:B------:R-:W-:Y:S01]  /*50d0*/  ISETP.GE.U32.AND P0, PT, R8, UR8, PT ;  /* 0x0000000808007c0c */ /* 0x000fe2000bf06070 */
[C---:B------:R-:W-:Y:S01]  /*50e0*/  IMAD.X R8, R9.reuse, 0x1, R14, P1 ;  /* 0x0000000109087824 */ /* 0x040fe200008e060e */
[C---:B------:R-:W-:Y:S02]  /*50f0*/  ISETP.LT.U32.AND P1, PT, R0.reuse, 0xf, PT ;  /* 0x0000000f0000780c */ /* 0x040fe40003f21070 */
[----:B------:R-:W-:Y:S02]  /*5100*/  IADD3 R0, P2, PT, R0, 0x1, RZ ;  /* 0x0000000100007810 */ /* 0x000fe40007f5e0ff */
[----:B------:R-:W-:Y:S02]  /*5110*/  ISETP.GE.U32.AND.EX P0, PT, R8, UR9, PT, P0 ;  /* 0x0000000908007c0c */ /* 0x000fe4000bf06100 */
[----:B------:R-:W-:Y:S02]  /*5120*/  ISETP.LT.U32.AND.EX P1, PT, R9, RZ, PT, P1 ;  /* 0x000000ff0900720c */ /* 0x000fe40003f21110 */
[----:B--2---:R-:W-:Y:S01]  /*5130*/  LOP3.LUT R7, R7, R2, RZ, 0x3c, !PT ;  /* 0x0000000207077212 */ /* 0x004fe200078e3cff */
[----:B------:R-:W-:-:S04]  /*5140*/  IMAD.X R2, RZ, RZ, R9, P2 ;  /* 0x000000ffff027224 */ /* 0x000fc800010e0609 */
[----:B------:R1:W-:Y:S01]  /*5150*/  STG.E.U8 desc[UR4][R4.64], R7 ;  /* 0x0000000704007986 */ /* 0x0003e2000c101104 */
[----:B------:R-:W-:-:S05]  /*5160*/  IMAD.MOV.U32 R9, RZ, RZ, R2 ;  /* 0x000000ffff097224 */ /* 0x000fca00078e0002 */
[----:B------:R-:W-:Y:S05]  /*5170*/  @!P0 BRA P1, `(.L_x_2) ;  /* 0xfffffffc00b08947 */ /* 0x000fea000083ffff */
[----:B------:R-:W-:Y:S05]  /*5180*/  EXIT ;  /* 0x000000000000794d */ /* 0x000fea0003800000 */
.L_x_3:
[----:B------:R-:W-:-:S00]  /*5190*/  BRA `(.L_x_3) ;  /* 0xfffffffc00fc7947 */ /* 0x000fc0000383ffff */
[----:B------:R-:W-:-:S00]  /*51a0*/  NOP ;  /* 0x0000000000007918 */ /* 0x000fc00000000000 */
        /* <DEDUP_REMOVED lines=13> */
.L_x_4:


//--------------------- .nv.shared.reserved.0     --------------------------
	.section	.nv.shared.reserved.0,"aw",@nobits
	.weak		__nv_reservedSMEM_offset_0_alias
	.size		__nv_reservedSMEM_offset_0_alias, 0, 64
	.other		__nv_reservedSMEM_offset_0_alias,@"STO_CUDA_RESERVED_SHARED STV_DEFAULT"
__nv_reservedSMEM_offset_0_alias:
	.zero		0
	.zero		64


//--------------------- .nv.constant0._Z14aes_ctr_kernelPKhPhPKjS0_y --------------------------
	.section	.nv.constant0._Z14aes_ctr_kernelPKhPhPKjS0_y,"a",@progbits
	.sectionflags	@""
	.align	4
.nv.constant0._Z14aes_ctr_kernelPKhPhPKjS0_y:
	.zero		936


//--------------------- SYMBOLS --------------------------

	.type		.nv.reservedSmem.offset0,@object
	.size		.nv.reservedSmem.offset0,0x4
